//
// Generated by NVIDIA NVVM Compiler
//
// Compiler Build ID: CL-36424714
// Cuda compilation tools, release 13.0, V13.0.88
// Based on NVVM 20.0.0
//

.version 9.0
.target sm_100
.address_size 64

	// .globl	_Z24rowwise_attn_mask_kernelPK6__halfS1_S1_bPS_iiiS1_iiii

.visible .entry _Z24rowwise_attn_mask_kernelPK6__halfS1_S1_bPS_iiiS1_iiii(
	.param .u64 .ptr .align 1 _Z24rowwise_attn_mask_kernelPK6__halfS1_S1_bPS_iiiS1_iiii_param_0,
	.param .u64 .ptr .align 1 _Z24rowwise_attn_mask_kernelPK6__halfS1_S1_bPS_iiiS1_iiii_param_1,
	.param .u64 .ptr .align 1 _Z24rowwise_attn_mask_kernelPK6__halfS1_S1_bPS_iiiS1_iiii_param_2,
	.param .u8 _Z24rowwise_attn_mask_kernelPK6__halfS1_S1_bPS_iiiS1_iiii_param_3,
	.param .u64 .ptr .align 1 _Z24rowwise_attn_mask_kernelPK6__halfS1_S1_bPS_iiiS1_iiii_param_4,
	.param .u32 _Z24rowwise_attn_mask_kernelPK6__halfS1_S1_bPS_iiiS1_iiii_param_5,
	.param .u32 _Z24rowwise_attn_mask_kernelPK6__halfS1_S1_bPS_iiiS1_iiii_param_6,
	.param .u32 _Z24rowwise_attn_mask_kernelPK6__halfS1_S1_bPS_iiiS1_iiii_param_7,
	.param .u64 .ptr .align 1 _Z24rowwise_attn_mask_kernelPK6__halfS1_S1_bPS_iiiS1_iiii_param_8,
	.param .u32 _Z24rowwise_attn_mask_kernelPK6__halfS1_S1_bPS_iiiS1_iiii_param_9,
	.param .u32 _Z24rowwise_attn_mask_kernelPK6__halfS1_S1_bPS_iiiS1_iiii_param_10,
	.param .u32 _Z24rowwise_attn_mask_kernelPK6__halfS1_S1_bPS_iiiS1_iiii_param_11,
	.param .u32 _Z24rowwise_attn_mask_kernelPK6__halfS1_S1_bPS_iiiS1_iiii_param_12
)
{
	.reg .pred 	%p<18>;
	.reg .b16 	%rs<334>;
	.reg .b32 	%r<211>;
	.reg .b32 	%f<92>;
	.reg .b64 	%rd<40>;

	ld.param.u64 	%rd6, [_Z24rowwise_attn_mask_kernelPK6__halfS1_S1_bPS_iiiS1_iiii_param_0];
	ld.param.u64 	%rd9, [_Z24rowwise_attn_mask_kernelPK6__halfS1_S1_bPS_iiiS1_iiii_param_1];
	ld.param.u64 	%rd10, [_Z24rowwise_attn_mask_kernelPK6__halfS1_S1_bPS_iiiS1_iiii_param_2];
	ld.param.s8 	%rs60, [_Z24rowwise_attn_mask_kernelPK6__halfS1_S1_bPS_iiiS1_iiii_param_3];
	ld.param.u32 	%r29, [_Z24rowwise_attn_mask_kernelPK6__halfS1_S1_bPS_iiiS1_iiii_param_5];
	ld.param.u32 	%r30, [_Z24rowwise_attn_mask_kernelPK6__halfS1_S1_bPS_iiiS1_iiii_param_6];
	ld.param.u32 	%r31, [_Z24rowwise_attn_mask_kernelPK6__halfS1_S1_bPS_iiiS1_iiii_param_10];
	ld.param.u32 	%r27, [_Z24rowwise_attn_mask_kernelPK6__halfS1_S1_bPS_iiiS1_iiii_param_11];
	cvta.to.global.u64 	%rd1, %rd10;
	cvta.to.global.u64 	%rd2, %rd9;
	mov.u32 	%r32, %ctaid.y;
	mov.u32 	%r33, %tid.y;
	mov.u32 	%r34, %ctaid.z;
	mul.lo.s32 	%r35, %r31, %r34;
	mul.hi.u32 	%r36, %r35, -1431655765;
	shr.u32 	%r37, %r36, 1;
	add.s32 	%r38, %r37, %r33;
	mov.u32 	%r1, %ctaid.x;
	mov.u32 	%r2, %tid.x;
	mov.f32 	%f14, 0f00000000;
	// begin inline asm
	{  cvt.rn.f16.f32 %rs59, %f14;}

	// end inline asm
	mad.lo.s32 	%r39, %r27, %r32, %r1;
	mad.lo.s32 	%r3, %r39, %r31, %r38;
	mul.lo.s32 	%r4, %r29, %r32;
	mul.lo.s32 	%r5, %r38, %r30;
	add.s32 	%r6, %r5, %r4;
	setp.eq.s16 	%p1, %rs60, 0;
	add.s32 	%r40, %r27, -1;
	selp.b32 	%r7, %r40, %r1, %p1;
	setp.lt.s32 	%p2, %r7, 0;
	mov.u16 	%rs310, %rs59;
	mov.u16 	%rs311, %rs59;
	mov.u16 	%rs312, %rs59;
	@%p2 bra 	$L__BB0_26;
	ld.param.u32 	%r204, [_Z24rowwise_attn_mask_kernelPK6__halfS1_S1_bPS_iiiS1_iiii_param_12];
	ld.param.u32 	%r200, [_Z24rowwise_attn_mask_kernelPK6__halfS1_S1_bPS_iiiS1_iiii_param_7];
	mad.lo.s32 	%r42, %r200, %r1, %r6;
	cvta.to.global.u64 	%rd11, %rd6;
	mul.lo.s32 	%r8, %r27, %r1;
	add.s32 	%r43, %r42, %r2;
	mul.wide.s32 	%rd12, %r43, 2;
	add.s64 	%rd3, %rd11, %rd12;
	cvt.s64.s32 	%rd13, %r42;
	cvt.u64.u32 	%rd14, %r2;
	add.s64 	%rd15, %rd13, %rd14;
	shl.b64 	%rd16, %rd15, 1;
	add.s64 	%rd4, %rd11, %rd16;
	cvt.rn.f32.s32 	%f1, %r204;
	setp.eq.s32 	%p3, %r7, 0;
	mov.b32 	%r210, 0;
	mov.u16 	%rs312, %rs59;
	mov.u16 	%rs311, %rs59;
	mov.u16 	%rs310, %rs59;
	@%p3 bra 	$L__BB0_18;
	ld.param.u32 	%r201, [_Z24rowwise_attn_mask_kernelPK6__halfS1_S1_bPS_iiiS1_iiii_param_7];
	add.s32 	%r44, %r7, 1;
	and.b32  	%r210, %r44, 2147483646;
	neg.s32 	%r209, %r210;
	add.s32 	%r46, %r2, %r4;
	add.s32 	%r208, %r46, %r5;
	add.s32 	%r207, %r208, %r201;
	mov.u32 	%r206, %r8;
	mov.u16 	%rs312, %rs59;
	mov.u16 	%rs311, %rs59;
	mov.u16 	%rs310, %rs59;
$L__BB0_3:
	ld.param.u64 	%rd38, [_Z24rowwise_attn_mask_kernelPK6__halfS1_S1_bPS_iiiS1_iiii_param_8];
	cvta.to.global.u64 	%rd17, %rd38;
	mul.wide.s32 	%rd18, %r206, 2;
	add.s64 	%rd5, %rd17, %rd18;
	ld.global.u16 	%rs65, [%rd5];
	// begin inline asm
	{ .reg .pred __$temp3;
  setp.gt.f16  __$temp3, %rs65, %rs59;
  selp.u16 %rs64, 1, 0, __$temp3;}
	// end inline asm
	setp.eq.s16 	%p4, %rs64, 0;
	@%p4 bra 	$L__BB0_10;
	setp.ne.s32 	%p5, %r2, 0;
	ld.global.u16 	%rs68, [%rd3];
	mul.wide.s32 	%rd19, %r208, 2;
	add.s64 	%rd20, %rd2, %rd19;
	ld.global.u16 	%rs69, [%rd20];
	// begin inline asm
	{mul.f16 %rs67,%rs68,%rs69;
}
	// end inline asm
	ld.global.u16 	%rs71, [%rd4+64];
	ld.global.u16 	%rs72, [%rd20+64];
	// begin inline asm
	{mul.f16 %rs70,%rs71,%rs72;
}
	// end inline asm
	// begin inline asm
	{add.f16 %rs73,%rs67,%rs70;
}
	// end inline asm
	// begin inline asm
	{mov.u32 %r47, WARP_SZ;
}
	// end inline asm
	shl.b32 	%r83, %r47, 8;
	add.s32 	%r80, %r83, -8161;
	// begin inline asm
	{  mov.b32 %r48, {%rs73,%rs73};}

	// end inline asm
	mov.b32 	%r51, 16;
	mov.b32 	%r81, -1;
	// begin inline asm
	{shfl.sync.bfly.b32 %r49,%r48,%r51,%r80,%r81;
}
	// end inline asm
	// begin inline asm
	{.reg .f16 low,high;
 mov.b32 {low,high}, %r49;
 mov.b16 %rs78, low;}
	// end inline asm
	// begin inline asm
	{add.f16 %rs79,%rs73,%rs78;
}
	// end inline asm
	// begin inline asm
	{  mov.b32 %r55, {%rs79,%rs79};}

	// end inline asm
	mov.b32 	%r58, 8;
	// begin inline asm
	{shfl.sync.bfly.b32 %r56,%r55,%r58,%r80,%r81;
}
	// end inline asm
	// begin inline asm
	{.reg .f16 low,high;
 mov.b32 {low,high}, %r56;
 mov.b16 %rs84, low;}
	// end inline asm
	// begin inline asm
	{add.f16 %rs85,%rs79,%rs84;
}
	// end inline asm
	// begin inline asm
	{  mov.b32 %r62, {%rs85,%rs85};}

	// end inline asm
	mov.b32 	%r65, 4;
	// begin inline asm
	{shfl.sync.bfly.b32 %r63,%r62,%r65,%r80,%r81;
}
	// end inline asm
	// begin inline asm
	{.reg .f16 low,high;
 mov.b32 {low,high}, %r63;
 mov.b16 %rs90, low;}
	// end inline asm
	// begin inline asm
	{add.f16 %rs91,%rs85,%rs90;
}
	// end inline asm
	// begin inline asm
	{  mov.b32 %r69, {%rs91,%rs91};}

	// end inline asm
	mov.b32 	%r72, 2;
	// begin inline asm
	{shfl.sync.bfly.b32 %r70,%r69,%r72,%r80,%r81;
}
	// end inline asm
	// begin inline asm
	{.reg .f16 low,high;
 mov.b32 {low,high}, %r70;
 mov.b16 %rs96, low;}
	// end inline asm
	// begin inline asm
	{add.f16 %rs97,%rs91,%rs96;
}
	// end inline asm
	// begin inline asm
	{  mov.b32 %r76, {%rs97,%rs97};}

	// end inline asm
	mov.b32 	%r79, 1;
	// begin inline asm
	{shfl.sync.bfly.b32 %r77,%r76,%r79,%r80,%r81;
}
	// end inline asm
	// begin inline asm
	{.reg .f16 low,high;
 mov.b32 {low,high}, %r77;
 mov.b16 %rs102, low;}
	// end inline asm
	// begin inline asm
	{add.f16 %rs103,%rs97,%rs102;
}
	// end inline asm
	@%p5 bra 	$L__BB0_9;
	// begin inline asm
	{  cvt.rn.f16.f32 %rs106, %f1;}

	// end inline asm
	// begin inline asm
	{  cvt.f32.f16 %f16, %rs106;}

	// end inline asm
	sqrt.rn.f32 	%f17, %f16;
	// begin inline asm
	{  cvt.rn.f16.f32 %rs108, %f17;}

	// end inline asm
	// begin inline asm
	{  cvt.f32.f16 %f18, %rs103;}

	// end inline asm
	// begin inline asm
	{  cvt.f32.f16 %f19, %rs108;}

	// end inline asm
	// begin inline asm
	{rcp.approx.ftz.f32 %f20, %f19;
}
	// end inline asm
	mul.f32 	%f22, %f18, %f20;
	// begin inline asm
	{  cvt.rn.f16.f32 %rs307, %f22;}

	// end inline asm
	// begin inline asm
	{abs.f16 %rs112,%rs307;
}
	// end inline asm
	mov.b16 	%rs116, 143;
	// begin inline asm
	{ .reg .pred __$temp3;
  setp.lt.f16  __$temp3, %rs112, %rs116;
  selp.u16 %rs114, 1, 0, __$temp3;}
	// end inline asm
	setp.eq.s16 	%p6, %rs114, 0;
	@%p6 bra 	$L__BB0_8;
	// begin inline asm
	{ .reg .pred __$temp3;
  setp.lt.f16  __$temp3, %rs59, %rs112;
  selp.u16 %rs117, 1, 0, __$temp3;}
	// end inline asm
	setp.eq.s16 	%p7, %rs117, 0;
	@%p7 bra 	$L__BB0_8;
	neg.f32 	%f24, %f19;
	fma.rn.f32 	%f25, %f24, %f22, %f18;
	fma.rn.f32 	%f23, %f20, %f25, %f22;
	// begin inline asm
	{  cvt.rn.f16.f32 %rs307, %f23;}

	// end inline asm
$L__BB0_8:
	// begin inline asm
	{  cvt.f32.f16 %f26, %rs307;}

	// end inline asm
	fma.rn.f32 	%f28, %f26, 0f3BBB989D, 0f3F000000;
	cvt.sat.f32.f32 	%f29, %f28;
	mov.f32 	%f30, 0f4B400001;
	mov.f32 	%f31, 0f437C0000;
	fma.rm.f32 	%f32, %f29, %f31, %f30;
	add.f32 	%f33, %f32, 0fCB40007F;
	neg.f32 	%f34, %f33;
	fma.rn.f32 	%f35, %f26, 0f3FB8AA3B, %f34;
	fma.rn.f32 	%f36, %f26, 0f32A57060, %f35;
	mov.b32 	%r84, %f32;
	shl.b32 	%r85, %r84, 23;
	mov.b32 	%f37, %r85;
	ex2.approx.ftz.f32 	%f38, %f36;
	mul.f32 	%f27, %f38, %f37;
	// begin inline asm
	{  cvt.rn.f16.f32 %rs313, %f27;}

	// end inline asm
	// begin inline asm
	{add.f16 %rs310,%rs310,%rs313;
}
	// end inline asm
$L__BB0_9:
	// begin inline asm
	{  mov.b32 %r86, {%rs313,%rs313};}

	// end inline asm
	mov.b32 	%r89, 0;
	mov.b32 	%r91, -1;
	// begin inline asm
	{shfl.sync.idx.b32 %r87,%r86,%r89,%r80,%r91;
}
	// end inline asm
	// begin inline asm
	{.reg .f16 low,high;
 mov.b32 {low,high}, %r87;
 mov.b16 %rs313, low;}
	// end inline asm
	mul.wide.s32 	%rd21, %r208, 2;
	add.s64 	%rd22, %rd1, %rd21;
	ld.global.u16 	%rs131, [%rd22];
	// begin inline asm
	{mul.f16 %rs129,%rs313,%rs131;
}
	// end inline asm
	// begin inline asm
	{add.f16 %rs311,%rs311,%rs129;
}
	// end inline asm
	ld.global.u16 	%rs137, [%rd22+64];
	// begin inline asm
	{mul.f16 %rs135,%rs313,%rs137;
}
	// end inline asm
	// begin inline asm
	{add.f16 %rs312,%rs312,%rs135;
}
	// end inline asm
$L__BB0_10:
	ld.global.u16 	%rs142, [%rd5+2];
	// begin inline asm
	{ .reg .pred __$temp3;
  setp.gt.f16  __$temp3, %rs142, %rs59;
  selp.u16 %rs141, 1, 0, __$temp3;}
	// end inline asm
	setp.eq.s16 	%p8, %rs141, 0;
	@%p8 bra 	$L__BB0_17;
	setp.ne.s32 	%p9, %r2, 0;
	ld.global.u16 	%rs145, [%rd3];
	mul.wide.s32 	%rd23, %r207, 2;
	add.s64 	%rd24, %rd2, %rd23;
	ld.global.u16 	%rs146, [%rd24];
	// begin inline asm
	{mul.f16 %rs144,%rs145,%rs146;
}
	// end inline asm
	ld.global.u16 	%rs148, [%rd4+64];
	ld.global.u16 	%rs149, [%rd24+64];
	// begin inline asm
	{mul.f16 %rs147,%rs148,%rs149;
}
	// end inline asm
	// begin inline asm
	{add.f16 %rs150,%rs144,%rs147;
}
	// end inline asm
	// begin inline asm
	{mov.u32 %r93, WARP_SZ;
}
	// end inline asm
	shl.b32 	%r129, %r93, 8;
	add.s32 	%r126, %r129, -8161;
	// begin inline asm
	{  mov.b32 %r94, {%rs150,%rs150};}

	// end inline asm
	mov.b32 	%r97, 16;
	mov.b32 	%r127, -1;
	// begin inline asm
	{shfl.sync.bfly.b32 %r95,%r94,%r97,%r126,%r127;
}
	// end inline asm
	// begin inline asm
	{.reg .f16 low,high;
 mov.b32 {low,high}, %r95;
 mov.b16 %rs155, low;}
	// end inline asm
	// begin inline asm
	{add.f16 %rs156,%rs150,%rs155;
}
	// end inline asm
	// begin inline asm
	{  mov.b32 %r101, {%rs156,%rs156};}

	// end inline asm
	mov.b32 	%r104, 8;
	// begin inline asm
	{shfl.sync.bfly.b32 %r102,%r101,%r104,%r126,%r127;
}
	// end inline asm
	// begin inline asm
	{.reg .f16 low,high;
 mov.b32 {low,high}, %r102;
 mov.b16 %rs161, low;}
	// end inline asm
	// begin inline asm
	{add.f16 %rs162,%rs156,%rs161;
}
	// end inline asm
	// begin inline asm
	{  mov.b32 %r108, {%rs162,%rs162};}

	// end inline asm
	mov.b32 	%r111, 4;
	// begin inline asm
	{shfl.sync.bfly.b32 %r109,%r108,%r111,%r126,%r127;
}
	// end inline asm
	// begin inline asm
	{.reg .f16 low,high;
 mov.b32 {low,high}, %r109;
 mov.b16 %rs167, low;}
	// end inline asm
	// begin inline asm
	{add.f16 %rs168,%rs162,%rs167;
}
	// end inline asm
	// begin inline asm
	{  mov.b32 %r115, {%rs168,%rs168};}

	// end inline asm
	mov.b32 	%r118, 2;
	// begin inline asm
	{shfl.sync.bfly.b32 %r116,%r115,%r118,%r126,%r127;
}
	// end inline asm
	// begin inline asm
	{.reg .f16 low,high;
 mov.b32 {low,high}, %r116;
 mov.b16 %rs173, low;}
	// end inline asm
	// begin inline asm
	{add.f16 %rs174,%rs168,%rs173;
}
	// end inline asm
	// begin inline asm
	{  mov.b32 %r122, {%rs174,%rs174};}

	// end inline asm
	mov.b32 	%r125, 1;
	// begin inline asm
	{shfl.sync.bfly.b32 %r123,%r122,%r125,%r126,%r127;
}
	// end inline asm
	// begin inline asm
	{.reg .f16 low,high;
 mov.b32 {low,high}, %r123;
 mov.b16 %rs179, low;}
	// end inline asm
	// begin inline asm
	{add.f16 %rs180,%rs174,%rs179;
}
	// end inline asm
	@%p9 bra 	$L__BB0_16;
	// begin inline asm
	{  cvt.rn.f16.f32 %rs183, %f1;}

	// end inline asm
	// begin inline asm
	{  cvt.f32.f16 %f40, %rs183;}

	// end inline asm
	sqrt.rn.f32 	%f41, %f40;
	// begin inline asm
	{  cvt.rn.f16.f32 %rs185, %f41;}

	// end inline asm
	// begin inline asm
	{  cvt.f32.f16 %f42, %rs180;}

	// end inline asm
	// begin inline asm
	{  cvt.f32.f16 %f43, %rs185;}

	// end inline asm
	// begin inline asm
	{rcp.approx.ftz.f32 %f44, %f43;
}
	// end inline asm
	mul.f32 	%f46, %f42, %f44;
	// begin inline asm
	{  cvt.rn.f16.f32 %rs314, %f46;}

	// end inline asm
	// begin inline asm
	{abs.f16 %rs189,%rs314;
}
	// end inline asm
	mov.b16 	%rs193, 143;
	// begin inline asm
	{ .reg .pred __$temp3;
  setp.lt.f16  __$temp3, %rs189, %rs193;
  selp.u16 %rs191, 1, 0, __$temp3;}
	// end inline asm
	setp.eq.s16 	%p10, %rs191, 0;
	@%p10 bra 	$L__BB0_15;
	// begin inline asm
	{ .reg .pred __$temp3;
  setp.lt.f16  __$temp3, %rs59, %rs189;
  selp.u16 %rs194, 1, 0, __$temp3;}
	// end inline asm
	setp.eq.s16 	%p11, %rs194, 0;
	@%p11 bra 	$L__BB0_15;
	neg.f32 	%f48, %f43;
	fma.rn.f32 	%f49, %f48, %f46, %f42;
	fma.rn.f32 	%f47, %f44, %f49, %f46;
	// begin inline asm
	{  cvt.rn.f16.f32 %rs314, %f47;}

	// end inline asm
$L__BB0_15:
	// begin inline asm
	{  cvt.f32.f16 %f50, %rs314;}

	// end inline asm
	fma.rn.f32 	%f52, %f50, 0f3BBB989D, 0f3F000000;
	cvt.sat.f32.f32 	%f53, %f52;
	mov.f32 	%f54, 0f4B400001;
	mov.f32 	%f55, 0f437C0000;
	fma.rm.f32 	%f56, %f53, %f55, %f54;
	add.f32 	%f57, %f56, 0fCB40007F;
	neg.f32 	%f58, %f57;
	fma.rn.f32 	%f59, %f50, 0f3FB8AA3B, %f58;
	fma.rn.f32 	%f60, %f50, 0f32A57060, %f59;
	mov.b32 	%r130, %f56;
	shl.b32 	%r131, %r130, 23;
	mov.b32 	%f61, %r131;
	ex2.approx.ftz.f32 	%f62, %f60;
	mul.f32 	%f51, %f62, %f61;
	// begin inline asm
	{  cvt.rn.f16.f32 %rs313, %f51;}

	// end inline asm
	// begin inline asm
	{add.f16 %rs310,%rs310,%rs313;
}
	// end inline asm
$L__BB0_16:
	// begin inline asm
	{  mov.b32 %r132, {%rs313,%rs313};}

	// end inline asm
	mov.b32 	%r135, 0;
	mov.b32 	%r137, -1;
	// begin inline asm
	{shfl.sync.idx.b32 %r133,%r132,%r135,%r126,%r137;
}
	// end inline asm
	// begin inline asm
	{.reg .f16 low,high;
 mov.b32 {low,high}, %r133;
 mov.b16 %rs313, low;}
	// end inline asm
	add.s64 	%rd26, %rd1, %rd23;
	ld.global.u16 	%rs208, [%rd26];
	// begin inline asm
	{mul.f16 %rs206,%rs313,%rs208;
}
	// end inline asm
	// begin inline asm
	{add.f16 %rs311,%rs311,%rs206;
}
	// end inline asm
	ld.global.u16 	%rs214, [%rd26+64];
	// begin inline asm
	{mul.f16 %rs212,%rs313,%rs214;
}
	// end inline asm
	// begin inline asm
	{add.f16 %rs312,%rs312,%rs212;
}
	// end inline asm
$L__BB0_17:
	ld.param.u32 	%r202, [_Z24rowwise_attn_mask_kernelPK6__halfS1_S1_bPS_iiiS1_iiii_param_7];
	add.s32 	%r209, %r209, 2;
	shl.b32 	%r140, %r202, 1;
	add.s32 	%r208, %r208, %r140;
	add.s32 	%r207, %r207, %r140;
	add.s32 	%r206, %r206, 2;
	setp.ne.s32 	%p12, %r209, 0;
	@%p12 bra 	$L__BB0_3;
$L__BB0_18:
	and.b32  	%r141, %r7, 1;
	setp.eq.b32 	%p13, %r141, 1;
	@%p13 bra 	$L__BB0_26;
	ld.param.u64 	%rd39, [_Z24rowwise_attn_mask_kernelPK6__halfS1_S1_bPS_iiiS1_iiii_param_8];
	add.s32 	%r142, %r210, %r8;
	cvta.to.global.u64 	%rd27, %rd39;
	mul.wide.s32 	%rd28, %r142, 2;
	add.s64 	%rd29, %rd27, %rd28;
	ld.global.u16 	%rs219, [%rd29];
	// begin inline asm
	{ .reg .pred __$temp3;
  setp.gt.f16  __$temp3, %rs219, %rs59;
  selp.u16 %rs218, 1, 0, __$temp3;}
	// end inline asm
	setp.eq.s16 	%p14, %rs218, 0;
	@%p14 bra 	$L__BB0_26;
	ld.param.u32 	%r203, [_Z24rowwise_attn_mask_kernelPK6__halfS1_S1_bPS_iiiS1_iiii_param_7];
	setp.ne.s32 	%p15, %r2, 0;
	mad.lo.s32 	%r179, %r210, %r203, %r6;
	ld.global.u16 	%rs222, [%rd3];
	add.s32 	%r24, %r179, %r2;
	mul.wide.s32 	%rd30, %r24, 2;
	add.s64 	%rd31, %rd2, %rd30;
	ld.global.u16 	%rs223, [%rd31];
	// begin inline asm
	{mul.f16 %rs221,%rs222,%rs223;
}
	// end inline asm
	ld.global.u16 	%rs225, [%rd4+64];
	ld.global.u16 	%rs226, [%rd31+64];
	// begin inline asm
	{mul.f16 %rs224,%rs225,%rs226;
}
	// end inline asm
	// begin inline asm
	{add.f16 %rs227,%rs221,%rs224;
}
	// end inline asm
	// begin inline asm
	{mov.u32 %r143, WARP_SZ;
}
	// end inline asm
	shl.b32 	%r180, %r143, 8;
	add.s32 	%r176, %r180, -8161;
	// begin inline asm
	{  mov.b32 %r144, {%rs227,%rs227};}

	// end inline asm
	mov.b32 	%r147, 16;
	mov.b32 	%r177, -1;
	// begin inline asm
	{shfl.sync.bfly.b32 %r145,%r144,%r147,%r176,%r177;
}
	// end inline asm
	// begin inline asm
	{.reg .f16 low,high;
 mov.b32 {low,high}, %r145;
 mov.b16 %rs232, low;}
	// end inline asm
	// begin inline asm
	{add.f16 %rs233,%rs227,%rs232;
}
	// end inline asm
	// begin inline asm
	{  mov.b32 %r151, {%rs233,%rs233};}

	// end inline asm
	mov.b32 	%r154, 8;
	// begin inline asm
	{shfl.sync.bfly.b32 %r152,%r151,%r154,%r176,%r177;
}
	// end inline asm
	// begin inline asm
	{.reg .f16 low,high;
 mov.b32 {low,high}, %r152;
 mov.b16 %rs238, low;}
	// end inline asm
	// begin inline asm
	{add.f16 %rs239,%rs233,%rs238;
}
	// end inline asm
	// begin inline asm
	{  mov.b32 %r158, {%rs239,%rs239};}

	// end inline asm
	mov.b32 	%r161, 4;
	// begin inline asm
	{shfl.sync.bfly.b32 %r159,%r158,%r161,%r176,%r177;
}
	// end inline asm
	// begin inline asm
	{.reg .f16 low,high;
 mov.b32 {low,high}, %r159;
 mov.b16 %rs244, low;}
	// end inline asm
	// begin inline asm
	{add.f16 %rs245,%rs239,%rs244;
}
	// end inline asm
	// begin inline asm
	{  mov.b32 %r165, {%rs245,%rs245};}

	// end inline asm
	mov.b32 	%r168, 2;
	// begin inline asm
	{shfl.sync.bfly.b32 %r166,%r165,%r168,%r176,%r177;
}
	// end inline asm
	// begin inline asm
	{.reg .f16 low,high;
 mov.b32 {low,high}, %r166;
 mov.b16 %rs250, low;}
	// end inline asm
	// begin inline asm
	{add.f16 %rs251,%rs245,%rs250;
}
	// end inline asm
	// begin inline asm
	{  mov.b32 %r172, {%rs251,%rs251};}

	// end inline asm
	mov.b32 	%r175, 1;
	// begin inline asm
	{shfl.sync.bfly.b32 %r173,%r172,%r175,%r176,%r177;
}
	// end inline asm
	// begin inline asm
	{.reg .f16 low,high;
 mov.b32 {low,high}, %r173;
 mov.b16 %rs256, low;}
	// end inline asm
	// begin inline asm
	{add.f16 %rs257,%rs251,%rs256;
}
	// end inline asm
	@%p15 bra 	$L__BB0_25;
	// begin inline asm
	{  cvt.rn.f16.f32 %rs260, %f1;}

	// end inline asm
	// begin inline asm
	{  cvt.f32.f16 %f64, %rs260;}

	// end inline asm
	sqrt.rn.f32 	%f65, %f64;
	// begin inline asm
	{  cvt.rn.f16.f32 %rs262, %f65;}

	// end inline asm
	// begin inline asm
	{  cvt.f32.f16 %f66, %rs257;}

	// end inline asm
	// begin inline asm
	{  cvt.f32.f16 %f67, %rs262;}

	// end inline asm
	// begin inline asm
	{rcp.approx.ftz.f32 %f68, %f67;
}
	// end inline asm
	mul.f32 	%f70, %f66, %f68;
	// begin inline asm
	{  cvt.rn.f16.f32 %rs328, %f70;}

	// end inline asm
	// begin inline asm
	{abs.f16 %rs266,%rs328;
}
	// end inline asm
	mov.b16 	%rs270, 143;
	// begin inline asm
	{ .reg .pred __$temp3;
  setp.lt.f16  __$temp3, %rs266, %rs270;
  selp.u16 %rs268, 1, 0, __$temp3;}
	// end inline asm
	setp.eq.s16 	%p16, %rs268, 0;
	@%p16 bra 	$L__BB0_24;
	// begin inline asm
	{ .reg .pred __$temp3;
  setp.lt.f16  __$temp3, %rs59, %rs266;
  selp.u16 %rs271, 1, 0, __$temp3;}
	// end inline asm
	setp.eq.s16 	%p17, %rs271, 0;
	@%p17 bra 	$L__BB0_24;
	neg.f32 	%f72, %f67;
	fma.rn.f32 	%f73, %f72, %f70, %f66;
	fma.rn.f32 	%f71, %f68, %f73, %f70;
	// begin inline asm
	{  cvt.rn.f16.f32 %rs328, %f71;}

	// end inline asm
$L__BB0_24:
	// begin inline asm
	{  cvt.f32.f16 %f74, %rs328;}

	// end inline asm
	fma.rn.f32 	%f76, %f74, 0f3BBB989D, 0f3F000000;
	cvt.sat.f32.f32 	%f77, %f76;
	mov.f32 	%f78, 0f4B400001;
	mov.f32 	%f79, 0f437C0000;
	fma.rm.f32 	%f80, %f77, %f79, %f78;
	add.f32 	%f81, %f80, 0fCB40007F;
	neg.f32 	%f82, %f81;
	fma.rn.f32 	%f83, %f74, 0f3FB8AA3B, %f82;
	fma.rn.f32 	%f84, %f74, 0f32A57060, %f83;
	mov.b32 	%r181, %f80;
	shl.b32 	%r182, %r181, 23;
	mov.b32 	%f85, %r182;
	ex2.approx.ftz.f32 	%f86, %f84;
	mul.f32 	%f75, %f86, %f85;
	// begin inline asm
	{  cvt.rn.f16.f32 %rs313, %f75;}

	// end inline asm
	// begin inline asm
	{add.f16 %rs310,%rs310,%rs313;
}
	// end inline asm
$L__BB0_25:
	// begin inline asm
	{  mov.b32 %r183, {%rs313,%rs313};}

	// end inline asm
	mov.b32 	%r186, 0;
	mov.b32 	%r188, -1;
	// begin inline asm
	{shfl.sync.idx.b32 %r184,%r183,%r186,%r176,%r188;
}
	// end inline asm
	// begin inline asm
	{.reg .f16 low,high;
 mov.b32 {low,high}, %r184;
 mov.b16 %rs282, low;}
	// end inline asm
	add.s64 	%rd33, %rd1, %rd30;
	ld.global.u16 	%rs285, [%rd33];
	// begin inline asm
	{mul.f16 %rs283,%rs282,%rs285;
}
	// end inline asm
	// begin inline asm
	{add.f16 %rs311,%rs311,%rs283;
}
	// end inline asm
	ld.global.u16 	%rs291, [%rd33+64];
	// begin inline asm
	{mul.f16 %rs289,%rs282,%rs291;
}
	// end inline asm
	// begin inline asm
	{add.f16 %rs312,%rs312,%rs289;
}
	// end inline asm
$L__BB0_26:
	ld.param.u32 	%r205, [_Z24rowwise_attn_mask_kernelPK6__halfS1_S1_bPS_iiiS1_iiii_param_12];
	ld.param.u64 	%rd37, [_Z24rowwise_attn_mask_kernelPK6__halfS1_S1_bPS_iiiS1_iiii_param_4];
	cvta.to.global.u64 	%rd34, %rd37;
	// begin inline asm
	{  mov.b32 %r190, {%rs310,%rs310};}

	// end inline asm
	// begin inline asm
	{mov.u32 %r191, WARP_SZ;
}
	// end inline asm
	shl.b32 	%r198, %r191, 8;
	add.s32 	%r195, %r198, -8161;
	mov.b32 	%r194, 0;
	mov.b32 	%r196, -1;
	// begin inline asm
	{shfl.sync.idx.b32 %r192,%r190,%r194,%r195,%r196;
}
	// end inline asm
	// begin inline asm
	{.reg .f16 low,high;
 mov.b32 {low,high}, %r192;
 mov.b16 %rs297, low;}
	// end inline asm
	// begin inline asm
	{  cvt.f32.f16 %f87, %rs311;}

	// end inline asm
	// begin inline asm
	{  cvt.f32.f16 %f88, %rs297;}

	// end inline asm
	div.rn.f32 	%f89, %f87, %f88;
	// begin inline asm
	{  cvt.rn.f16.f32 %rs300, %f89;}

	// end inline asm
	mad.lo.s32 	%r199, %r3, %r205, %r2;
	mul.wide.s32 	%rd35, %r199, 2;
	add.s64 	%rd36, %rd34, %rd35;
	st.global.u16 	[%rd36], %rs300;
	// begin inline asm
	{  cvt.f32.f16 %f90, %rs312;}

	// end inline asm
	div.rn.f32 	%f91, %f90, %f88;
	// begin inline asm
	{  cvt.rn.f16.f32 %rs302, %f91;}

	// end inline asm
	st.global.u16 	[%rd36+64], %rs302;
	ret;

}


// ===== COMPILED SASS (sm_100) =====

	.target	sm_100

	.elftype	@"ET_EXEC"


//--------------------- .note.nv.tkinfo           --------------------------
	.section	.note.nv.tkinfo,"",@"SHT_NOTE"
	.sectionflags	@"SHF_NOTE_NV_TKINFO"
	.tkinfo
        /*0018*/ 	.word	0x00000002
        /*0030*/ 	.string	""
        /*0030*/ 	.string	"ptxas"
        /*0030*/ 	.string	"Cuda compilation tools, release 13.0, V13.0.88"
        /*0030*/ 	.string	"Build cuda_13.0.r13.0/compiler.36424714_0"
        /*0030*/ 	.string	"-arch sm_100 -m 64 "



//--------------------- .note.nv.cuinfo           --------------------------
	.section	.note.nv.cuinfo,"",@"SHT_NOTE"
	.sectionflags	@"SHF_NOTE_NV_CUINFO"
        /*0018*/ 	.short	0x0002
        /*001a*/ 	.short	0x0064
        /*001c*/ 	.short	0x0082
	.zero		2


//--------------------- .nv.info                  --------------------------
	.section	.nv.info,"",@"SHT_CUDA_INFO"
	.align	4


	//----- nvinfo : EIATTR_REGCOUNT
	.align		4
        /*0000*/ 	.byte	0x04, 0x2f
        /*0002*/ 	.short	(.L_1 - .L_0)
	.align		4
.L_0:
        /*0004*/ 	.word	index@(_Z24rowwise_attn_mask_kernelPK6__halfS1_S1_bPS_iiiS1_iiii)
        /*0008*/ 	.word	0x0000001f


	//----- nvinfo : EIATTR_FRAME_SIZE
	.align		4
.L_1:
        /*000c*/ 	.byte	0x04, 0x11
        /*000e*/ 	.short	(.L_3 - .L_2)
	.align		4
.L_2:
        /*0010*/ 	.word	index@($__internal_1_$__cuda_sm3x_div_rn_noftz_f32_slowpath)
        /*0014*/ 	.word	0x00000000


	//----- nvinfo : EIATTR_FRAME_SIZE
	.align		4
.L_3:
        /*0018*/ 	.byte	0x04, 0x11
        /*001a*/ 	.short	(.L_5 - .L_4)
	.align		4
.L_4:
        /*001c*/ 	.word	index@($__internal_0_$__cuda_sm20_sqrt_rn_f32_slowpath)
        /*0020*/ 	.word	0x00000000


	//----- nvinfo : EIATTR_FRAME_SIZE
	.align		4
.L_5:
        /*0024*/ 	.byte	0x04, 0x11
        /*0026*/ 	.short	(.L_7 - .L_6)
	.align		4
.L_6:
        /*0028*/ 	.word	index@(_Z24rowwise_attn_mask_kernelPK6__halfS1_S1_bPS_iiiS1_iiii)
        /*002c*/ 	.word	0x00000000


	//----- nvinfo : EIATTR_MIN_STACK_SIZE
	.align		4
.L_7:
        /*0030*/ 	.byte	0x04, 0x12
        /*0032*/ 	.short	(.L_9 - .L_8)
	.align		4
.L_8:
        /*0034*/ 	.word	index@(_Z24rowwise_attn_mask_kernelPK6__halfS1_S1_bPS_iiiS1_iiii)
        /*0038*/ 	.word	0x00000000
.L_9:


//--------------------- .nv.compat                --------------------------
	.section	.nv.compat,"",@"SHT_CUDA_COMPAT_INFO"
	.align	4
        /*0000*/ 	.byte	0x02, 0x09, 0x00, 0x00, 0x02, 0x02, 0x01, 0x00, 0x02, 0x05, 0x05, 0x00, 0x03, 0x07, 0x01, 0x01
        /*0010*/ 	.byte	0x02, 0x03, 0x00, 0x00, 0x02, 0x06, 0x01, 0x00, 0x04, 0x0b, 0x08, 0x00, 0x01, 0x00, 0x00, 0x00
        /*0020*/ 	.byte	0x00, 0x00, 0x00, 0x00


//--------------------- .nv.info._Z24rowwise_attn_mask_kernelPK6__halfS1_S1_bPS_iiiS1_iiii --------------------------
	.section	.nv.info._Z24rowwise_attn_mask_kernelPK6__halfS1_S1_bPS_iiiS1_iiii,"",@"SHT_CUDA_INFO"
	.sectionflags	@""
	.align	4


	//----- nvinfo : EIATTR_CUDA_API_VERSION
	.align		4
        /*0000*/ 	.byte	0x04, 0x37
        /*0002*/ 	.short	(.L_11 - .L_10)
.L_10:
        /*0004*/ 	.word	0x00000082


	//----- nvinfo : EIATTR_KPARAM_INFO
	.align		4
.L_11:
        /*0008*/ 	.byte	0x04, 0x17
        /*000a*/ 	.short	(.L_13 - .L_12)
.L_12:
        /*000c*/ 	.word	0x00000000
        /*0010*/ 	.short	0x000c
        /*0012*/ 	.short	0x004c
        /*0014*/ 	.byte	0x00, 0xf0, 0x11, 0x00


	//----- nvinfo : EIATTR_KPARAM_INFO
	.align		4
.L_13:
        /*0018*/ 	.byte	0x04, 0x17
        /*001a*/ 	.short	(.L_15 - .L_14)
.L_14:
        /*001c*/ 	.word	0x00000000
        /*0020*/ 	.short	0x000b
        /*0022*/ 	.short	0x0048
        /*0024*/ 	.byte	0x00, 0xf0, 0x11, 0x00


	//----- nvinfo : EIATTR_KPARAM_INFO
	.align		4
.L_15:
        /*0028*/ 	.byte	0x04, 0x17
        /*002a*/ 	.short	(.L_17 - .L_16)
.L_16:
        /*002c*/ 	.word	0x00000000
        /*0030*/ 	.short	0x000a
        /*0032*/ 	.short	0x0044
        /*0034*/ 	.byte	0x00, 0xf0, 0x11, 0x00


	//----- nvinfo : EIATTR_KPARAM_INFO
	.align		4
.L_17:
        /*0038*/ 	.byte	0x04, 0x17
        /*003a*/ 	.short	(.L_19 - .L_18)
.L_18:
        /*003c*/ 	.word	0x00000000
        /*0040*/ 	.short	0x0009
        /*0042*/ 	.short	0x0040
        /*0044*/ 	.byte	0x00, 0xf0, 0x11, 0x00


	//----- nvinfo : EIATTR_KPARAM_INFO
	.align		4
.L_19:
        /*0048*/ 	.byte	0x04, 0x17
        /*004a*/ 	.short	(.L_21 - .L_20)
.L_20:
        /*004c*/ 	.word	0x00000000
        /*0050*/ 	.short	0x0008
        /*0052*/ 	.short	0x0038
        /*0054*/ 	.byte	0x00, 0xf5, 0x21, 0x00


	//----- nvinfo : EIATTR_KPARAM_INFO
	.align		4
.L_21:
        /*0058*/ 	.byte	0x04, 0x17
        /*005a*/ 	.short	(.L_23 - .L_22)
.L_22:
        /*005c*/ 	.word	0x00000000
        /*0060*/ 	.short	0x0007
        /*0062*/ 	.short	0x0030
        /*0064*/ 	.byte	0x00, 0xf0, 0x11, 0x00


	//----- nvinfo : EIATTR_KPARAM_INFO
	.align		4
.L_23:
        /*0068*/ 	.byte	0x04, 0x17
        /*006a*/ 	.short	(.L_25 - .L_24)
.L_24:
        /*006c*/ 	.word	0x00000000
        /*0070*/ 	.short	0x0006
        /*0072*/ 	.short	0x002c
        /*0074*/ 	.byte	0x00, 0xf0, 0x11, 0x00


	//----- nvinfo : EIATTR_KPARAM_INFO
	.align		4
.L_25:
        /*0078*/ 	.byte	0x04, 0x17
        /*007a*/ 	.short	(.L_27 - .L_26)
.L_26:
        /*007c*/ 	.word	0x00000000
        /*0080*/ 	.short	0x0005
        /*0082*/ 	.short	0x0028
        /*0084*/ 	.byte	0x00, 0xf0, 0x11, 0x00


	//----- nvinfo : EIATTR_KPARAM_INFO
	.align		4
.L_27:
        /*0088*/ 	.byte	0x04, 0x17
        /*008a*/ 	.short	(.L_29 - .L_28)
.L_28:
        /*008c*/ 	.word	0x00000000
        /*0090*/ 	.short	0x0004
        /*0092*/ 	.short	0x0020
        /*0094*/ 	.byte	0x00, 0xf5, 0x21, 0x00


	//----- nvinfo : EIATTR_KPARAM_INFO
	.align		4
.L_29:
        /*0098*/ 	.byte	0x04, 0x17
        /*009a*/ 	.short	(.L_31 - .L_30)
.L_30:
        /*009c*/ 	.word	0x00000000
        /*00a0*/ 	.short	0x0003
        /*00a2*/ 	.short	0x0018
        /*00a4*/ 	.byte	0x00, 0xf0, 0x05, 0x00


	//----- nvinfo : EIATTR_KPARAM_INFO
	.align		4
.L_31:
        /*00a8*/ 	.byte	0x04, 0x17
        /*00aa*/ 	.short	(.L_33 - .L_32)
.L_32:
        /*00ac*/ 	.word	0x00000000
        /*00b0*/ 	.short	0x0002
        /*00b2*/ 	.short	0x0010
        /*00b4*/ 	.byte	0x00, 0xf5, 0x21, 0x00


	//----- nvinfo : EIATTR_KPARAM_INFO
	.align		4
.L_33:
        /*00b8*/ 	.byte	0x04, 0x17
        /*00ba*/ 	.short	(.L_35 - .L_34)
.L_34:
        /*00bc*/ 	.word	0x00000000
        /*00c0*/ 	.short	0x0001
        /*00c2*/ 	.short	0x0008
        /*00c4*/ 	.byte	0x00, 0xf5, 0x21, 0x00


	//----- nvinfo : EIATTR_KPARAM_INFO
	.align		4
.L_35:
        /*00c8*/ 	.byte	0x04, 0x17
        /*00ca*/ 	.short	(.L_37 - .L_36)
.L_36:
        /*00cc*/ 	.word	0x00000000
        /*00d0*/ 	.short	0x0000
        /*00d2*/ 	.short	0x0000
        /*00d4*/ 	.byte	0x00, 0xf5, 0x21, 0x00


	//----- nvinfo : EIATTR_SPARSE_MMA_MASK
	.align		4
.L_37:
        /*00d8*/ 	.byte	0x03, 0x50
        /*00da*/ 	.short	0x0000


	//----- nvinfo : EIATTR_MAXREG_COUNT
	.align		4
        /*00dc*/ 	.byte	0x03, 0x1b
        /*00de*/ 	.short	0x00ff


	//----- nvinfo : EIATTR_MERCURY_ISA_VERSION
	.align		4
        /*00e0*/ 	.byte	0x03, 0x5f
        /*00e2*/ 	.short	0x0101


	//----- nvinfo : EIATTR_COOP_GROUP_MASK_REGIDS
	.align		4
        /*00e4*/ 	.byte	0x04, 0x29
        /*00e6*/ 	.short	(.L_39 - .L_38)


	//   ....[0]....
.L_38:
        /*00e8*/ 	.word	0xffffffff


	//   ....[1]....
        /*00ec*/ 	.word	0xffffffff


	//   ....[2]....
        /*00f0*/ 	.word	0xffffffff


	//   ....[3]....
        /*00f4*/ 	.word	0xffffffff


	//   ....[4]....
        /*00f8*/ 	.word	0xffffffff


	//   ....[5]....
        /*00fc*/ 	.word	0xffffffff


	//   ....[6]....
        /*0100*/ 	.word	0xffffffff


	//   ....[7]....
        /*0104*/ 	.word	0xffffffff


	//   ....[8]....
        /*0108*/ 	.word	0xffffffff


	//   ....[9]....
        /*010c*/ 	.word	0xffffffff


	//   ....[10]....
        /*0110*/ 	.word	0xffffffff


	//   ....[11]....
        /*0114*/ 	.word	0xffffffff


	//   ....[12]....
        /*0118*/ 	.word	0xffffffff


	//   ....[13]....
        /*011c*/ 	.word	0xffffffff


	//   ....[14]....
        /*0120*/ 	.word	0xffffffff


	//   ....[15]....
        /*0124*/ 	.word	0xffffffff


	//   ....[16]....
        /*0128*/ 	.word	0xffffffff


	//   ....[17]....
        /*012c*/ 	.word	0xffffffff


	//   ....[18]....
        /*0130*/ 	.word	0xffffffff


	//----- nvinfo : EIATTR_COOP_GROUP_INSTR_OFFSETS
	.align		4
.L_39:
        /*0134*/ 	.byte	0x04, 0x28
        /*0136*/ 	.short	(.L_41 - .L_40)


	//   ....[0]....
.L_40:
        /*0138*/ 	.word	0x00000490


	//   ....[1]....
        /*013c*/ 	.word	0x000004b0


	//   ....[2]....
        /*0140*/ 	.word	0x000004d0


	//   ....[3]....
        /*0144*/ 	.word	0x000004f0


	//   ....[4]....
        /*0148*/ 	.word	0x00000510


	//   ....[5]....
        /*014c*/ 	.word	0x00000810


	//   ....[6]....
        /*0150*/ 	.word	0x00000910


	//   ....[7]....
        /*0154*/ 	.word	0x00000930


	//   ....[8]....
        /*0158*/ 	.word	0x00000950


	//   ....[9]....
        /*015c*/ 	.word	0x00000970


	//   ....[10]....
        /*0160*/ 	.word	0x00000990


	//   ....[11]....
        /*0164*/ 	.word	0x00000c90


	//   ....[12]....
        /*0168*/ 	.word	0x00000e70


	//   ....[13]....
        /*016c*/ 	.word	0x00000e90


	//   ....[14]....
        /*0170*/ 	.word	0x00000eb0


	//   ....[15]....
        /*0174*/ 	.word	0x00000ed0


	//   ....[16]....
        /*0178*/ 	.word	0x00000ef0


	//   ....[17]....
        /*017c*/ 	.word	0x00001200


	//   ....[18]....
        /*0180*/ 	.word	0x00001260


	//----- nvinfo : EIATTR_VRC_CTA_INIT_COUNT
	.align		4
.L_41:
        /*0184*/ 	.byte	0x02, 0x4a
	.zero		1
	.zero		1


	//----- nvinfo : EIATTR_EXIT_INSTR_OFFSETS
	.align		4
        /*0188*/ 	.byte	0x04, 0x1c
        /*018a*/ 	.short	(.L_43 - .L_42)


	//   ....[0]....
.L_42:
        /*018c*/ 	.word	0x000014b0


	//----- nvinfo : EIATTR_CRS_STACK_SIZE
	.align		4
.L_43:
        /*0190*/ 	.byte	0x04, 0x1e
        /*0192*/ 	.short	(.L_45 - .L_44)
.L_44:
        /*0194*/ 	.word	0x00000000


	//----- nvinfo : EIATTR_CBANK_PARAM_SIZE
	.align		4
.L_45:
        /*0198*/ 	.byte	0x03, 0x19
        /*019a*/ 	.short	0x0050


	//----- nvinfo : EIATTR_PARAM_CBANK
	.align		4
        /*019c*/ 	.byte	0x04, 0x0a
        /*019e*/ 	.short	(.L_47 - .L_46)
	.align		4
.L_46:
        /*01a0*/ 	.word	index@(.nv.constant0._Z24rowwise_attn_mask_kernelPK6__halfS1_S1_bPS_iiiS1_iiii)
        /*01a4*/ 	.short	0x0380
        /*01a6*/ 	.short	0x0050


	//----- nvinfo : EIATTR_SW_WAR
	.align		4
.L_47:
        /*01a8*/ 	.byte	0x04, 0x36
        /*01aa*/ 	.short	(.L_49 - .L_48)
.L_48:
        /*01ac*/ 	.word	0x00000008
.L_49:


//--------------------- .nv.callgraph             --------------------------
	.section	.nv.callgraph,"",@"SHT_CUDA_CALLGRAPH"
	.align	4
	.sectionentsize	8
	.align		4
        /*0000*/ 	.word	0x00000000
	.align		4
        /*0004*/ 	.word	0xffffffff
	.align		4
        /*0008*/ 	.word	0x00000000
	.align		4
        /*000c*/ 	.word	0xfffffffe
	.align		4
        /*0010*/ 	.word	0x00000000
	.align		4
        /*0014*/ 	.word	0xfffffffd
	.align		4
        /*0018*/ 	.word	0x00000000
	.align		4
        /*001c*/ 	.word	0xfffffffc


//--------------------- .text._Z24rowwise_attn_mask_kernelPK6__halfS1_S1_bPS_iiiS1_iiii --------------------------
	.section	.text._Z24rowwise_attn_mask_kernelPK6__halfS1_S1_bPS_iiiS1_iiii,"ax",@progbits
	.align	128
        .global         _Z24rowwise_attn_mask_kernelPK6__halfS1_S1_bPS_iiiS1_iiii
        .type           _Z24rowwise_attn_mask_kernelPK6__halfS1_S1_bPS_iiiS1_iiii,@function
        .size           _Z24rowwise_attn_mask_kernelPK6__halfS1_S1_bPS_iiiS1_iiii,(.L_x_38 - _Z24rowwise_attn_mask_kernelPK6__halfS1_S1_bPS_iiiS1_iiii)
        .other          _Z24rowwise_attn_mask_kernelPK6__halfS1_S1_bPS_iiiS1_iiii,@"STO_CUDA_ENTRY STV_DEFAULT"
_Z24rowwise_attn_mask_kernelPK6__halfS1_S1_bPS_iiiS1_iiii:
.text._Z24rowwise_attn_mask_kernelPK6__halfS1_S1_bPS_iiiS1_iiii:
[----:B------:R-:W-:Y:S01]  /*0000*/  LDC R1, c[0x0][0x37c] ;  /* 0x0000df00ff017b82 */ /* 0x000fe20000000800 */
[----:B------:R-:W0:Y:S07]  /*0010*/  LDCU.U8 UR4, c[0x0][0x398] ;  /* 0x00007300ff0477ac */ /* 0x000e2e0008000000 */
[----:B------:R-:W1:Y:S01]  /*0020*/  S2UR UR6, SR_CTAID.X ;  /* 0x00000000000679c3 */ /* 0x000e620000002500 */
[----:B------:R-:W2:Y:S01]  /*0030*/  S2R R3, SR_TID.Y ;  /* 0x0000000000037919 */ /* 0x000ea20000002200 */
[----:B------:R-:W-:Y:S01]  /*0040*/  PRMT R6, RZ, 0x7610, R6 ;  /* 0x00007610ff067816 */ /* 0x000fe20000000006 */
[----:B------:R-:W3:Y:S01]  /*0050*/  LDCU UR7, c[0x0][0x3c8] ;  /* 0x00007900ff0777ac */ /* 0x000ee20008000800 */
[----:B------:R-:W-:Y:S01]  /*0060*/  PRMT R22, RZ, 0x5410, RZ ;  /* 0x00005410ff167816 */ /* 0x000fe200000000ff */
[----:B------:R-:W4:Y:S03]  /*0070*/  S2R R0, SR_TID.X ;  /* 0x0000000000007919 */ /* 0x000f260000002100 */
[----:B------:R-:W5:Y:S08]  /*0080*/  S2UR UR8, SR_CTAID.Z ;  /* 0x00000000000879c3 */ /* 0x000f700000002700 */
[----:B------:R-:W5:Y:S01]  /*0090*/  LDC R5, c[0x0][0x3c4] ;  /* 0x0000f100ff057b82 */ /* 0x000f620000000800 */
[----:B0-----:R-:W-:-:S02]  /*00a0*/  UPRMT UR5, UR4, 0x8880, URZ ;  /* 0x0000888004057896 */ /* 0x001fc400080000ff */
[----:B---3--:R-:W-:Y:S02]  /*00b0*/  UIADD3 UR4, UPT, UPT, UR7, -0x1, URZ ;  /* 0xffffffff07047890 */ /* 0x008fe4000fffe0ff */
[----:B------:R-:W-:-:S03]  /*00c0*/  UISETP.NE.AND UP0, UPT, UR5, URZ, UPT ;  /* 0x000000ff0500728c */ /* 0x000fc6000bf05270 */
[----:B------:R-:W0:Y:S01]  /*00d0*/  S2UR UR10, SR_CTAID.Y ;  /* 0x00000000000a79c3 */ /* 0x000e220000002600 */
[----:B-1----:R-:W-:-:S04]  /*00e0*/  USEL UR4, UR4, UR6, !UP0 ;  /* 0x0000000604047287 */ /* 0x002fc8000c000000 */
[----:B------:R-:W-:-:S03]  /*00f0*/  UISETP.GE.AND UP0, UPT, UR4, URZ, UPT ;  /* 0x000000ff0400728c */ /* 0x000fc6000bf06270 */
[----:B------:R-:W1:Y:S01]  /*0100*/  LDC.64 R8, c[0x0][0x3a8] ;  /* 0x0000ea00ff087b82 */ /* 0x000e620000000a00 */
[----:B-----5:R-:W-:Y:S01]  /*0110*/  IMAD R2, R5, UR8, RZ ;  /* 0x0000000805027c24 */ /* 0x020fe2000f8e02ff */
[----:B------:R-:W3:Y:S03]  /*0120*/  LDCU.64 UR8, c[0x0][0x358] ;  /* 0x00006b00ff0877ac */ /* 0x000ee60008000a00 */
[----:B------:R-:W-:Y:S01]  /*0130*/  IMAD.HI.U32 R2, R2, -0x55555555, RZ ;  /* 0xaaaaaaab02027827 */ /* 0x000fe200078e00ff */
[----:B0-----:R-:W-:-:S04]  /*0140*/  UIMAD UR5, UR10, UR7, UR6 ;  /* 0x000000070a0572a4 */ /* 0x001fc8000f8e0206 */
[----:B--2---:R-:W-:-:S05]  /*0150*/  LEA.HI R4, R2, R3, RZ, 0x1f ;  /* 0x0000000302047211 */ /* 0x004fca00078ff8ff */
[----:B------:R-:W-:Y:S02]  /*0160*/  IMAD R3, R5, UR5, R4 ;  /* 0x0000000505037c24 */ /* 0x000fe4000f8e0204 */
[----:B-1----:R-:W-:Y:S01]  /*0170*/  IMAD R21, R8, UR10, RZ ;  /* 0x0000000a08157c24 */ /* 0x002fe2000f8e02ff */
[----:B---34-:R-:W-:Y:S06]  /*0180*/  BRA.U !UP0, `(.L_x_0) ;  /* 0x0000001108287547 */ /* 0x018fec000b800000 */
[----:B------:R-:W0:Y:S01]  /*0190*/  LDCU UR5, c[0x0][0x3b0] ;  /* 0x00007600ff0577ac */ /* 0x000e220008000800 */
[----:B------:R-:W1:Y:S01]  /*01a0*/  LDC.64 R12, c[0x0][0x380] ;  /* 0x0000e000ff0c7b82 */ /* 0x000e620000000a00 */
[----:B------:R-:W-:Y:S01]  /*01b0*/  IMAD R2, R4, R9, R21 ;  /* 0x0000000904027224 */ /* 0x000fe200078e0215 */
[----:B------:R-:W-:Y:S01]  /*01c0*/  PRMT R22, RZ, 0x5410, RZ ;  /* 0x00005410ff167816 */ /* 0x000fe200000000ff */
[----:B------:R-:W2:Y:S01]  /*01d0*/  LDCU.64 UR10, c[0x0][0x380] ;  /* 0x00007000ff0a77ac */ /* 0x000ea20008000a00 */
[----:B------:R-:W3:Y:S01]  /*01e0*/  LDCU UR12, c[0x0][0x3cc] ;  /* 0x00007980ff0c77ac */ /* 0x000ee20008000800 */
[----:B------:R-:W-:Y:S01]  /*01f0*/  UISETP.NE.AND UP0, UPT, UR4, URZ, UPT ;  /* 0x000000ff0400728c */ /* 0x000fe2000bf05270 */
[----:B0-----:R-:W-:Y:S01]  /*0200*/  MOV R15, UR5 ;  /* 0x00000005000f7c02 */ /* 0x001fe20008000f00 */
[----:B------:R-:W-:-:S04]  /*0210*/  UIMAD UR5, UR6, UR7, URZ ;  /* 0x00000007060572a4 */ /* 0x000fc8000f8e02ff */
[----:B------:R-:W-:-:S05]  /*0220*/  IMAD R5, R15, UR6, R2 ;  /* 0x000000060f057c24 */ /* 0x000fca000f8e0202 */
[----:B------:R-:W-:-:S04]  /*0230*/  IADD3 R6, P0, PT, R5, R0, RZ ;  /* 0x0000000005067210 */ /* 0x000fc80007f1e0ff */
[C---:B------:R-:W-:Y:S02]  /*0240*/  LEA.HI.X.SX32 R7, R5.reuse, RZ, 0x1, P0 ;  /* 0x000000ff05077211 */ /* 0x040fe400000f0eff */
[----:B------:R-:W-:Y:S02]  /*0250*/  IADD3 R5, PT, PT, R5, R0, RZ ;  /* 0x0000000005057210 */ /* 0x000fe40007ffe0ff */
[----:B--2---:R-:W-:-:S03]  /*0260*/  LEA R10, P0, R6, UR10, 0x1 ;  /* 0x0000000a060a7c11 */ /* 0x004fc6000f8008ff */
[----:B-1----:R-:W-:Y:S01]  /*0270*/  IMAD.WIDE R12, R5, 0x2, R12 ;  /* 0x00000002050c7825 */ /* 0x002fe200078e020c */
[----:B------:R-:W-:Y:S02]  /*0280*/  LEA.HI.X R11, R6, UR11, R7, 0x1, P0 ;  /* 0x0000000b060b7c11 */ /* 0x000fe400080f0c07 */
[----:B------:R-:W-:Y:S01]  /*0290*/  PRMT R6, RZ, 0x7610, R6 ;  /* 0x00007610ff067816 */ /* 0x000fe20000000006 */
[----:B------:R-:W-:Y:S01]  /*02a0*/  IMAD.MOV.U32 R5, RZ, RZ, RZ ;  /* 0x000000ffff057224 */ /* 0x000fe200078e00ff */
[----:B---3--:R-:W-:Y:S01]  /*02b0*/  I2FP.F32.S32 R7, UR12 ;  /* 0x0000000c00077c45 */ /* 0x008fe20008201400 */
[----:B------:R-:W-:Y:S06]  /*02c0*/  BRA.U !UP0, `(.L_x_1) ;  /* 0x0000000908947547 */ /* 0x000fec000b800000 */
[----:B------:R-:W0:Y:S01]  /*02d0*/  LDC.64 R16, c[0x0][0x388] ;  /* 0x0000e200ff107b82 */ /* 0x000e220000000a00 */
[----:B------:R-:W-:Y:S01]  /*02e0*/  UIADD3 UR6, UPT, UPT, UR4, 0x1, URZ ;  /* 0x0000000104067890 */ /* 0x000fe2000fffe0ff */
[----:B------:R-:W-:Y:S02]  /*02f0*/  IADD3 R8, PT, PT, R21, R0, RZ ;  /* 0x0000000015087210 */ /* 0x000fe40007ffe0ff */
[----:B------:R-:W-:Y:S01]  /*0300*/  PRMT R22, RZ, 0x5410, RZ ;  /* 0x00005410ff167816 */ /* 0x000fe200000000ff */
[----:B------:R-:W-:Y:S01]  /*0310*/  ULOP3.LUT UR6, UR6, 0x7ffffffe, URZ, 0xc0, !UPT ;  /* 0x7ffffffe06067892 */ /* 0x000fe2000f8ec0ff */
[----:B------:R-:W-:Y:S01]  /*0320*/  PRMT R6, RZ, 0x7610, R6 ;  /* 0x00007610ff067816 */ /* 0x000fe20000000006 */
[----:B------:R-:W-:Y:S01]  /*0330*/  IMAD R8, R4, R9, R8 ;  /* 0x0000000904087224 */ /* 0x000fe200078e0208 */
[----:B------:R-:W1:Y:S01]  /*0340*/  LDC.64 R18, c[0x0][0x390] ;  /* 0x0000e400ff127b82 */ /* 0x000e620000000a00 */
[----:B------:R-:W-:Y:S01]  /*0350*/  MOV R9, UR5 ;  /* 0x0000000500097c02 */ /* 0x000fe20008000f00 */
[----:B------:R-:W-:Y:S01]  /*0360*/  UIADD3 UR7, UPT, UPT, URZ, -UR6, URZ ;  /* 0x80000006ff077290 */ /* 0x000fe2000fffe0ff */
[----:B------:R-:W-:Y:S01]  /*0370*/  IMAD.IADD R4, R8, 0x1, R15 ;  /* 0x0000000108047824 */ /* 0x000fe200078e020f */
[----:B------:R-:W-:-:S10]  /*0380*/  MOV R5, UR6 ;  /* 0x0000000600057c02 */ /* 0x000fd40008000f00 */
.L_x_14:
[----:B------:R-:W2:Y:S02]  /*0390*/  LDC.64 R14, c[0x0][0x3b8] ;  /* 0x0000ee00ff0e7b82 */ /* 0x000ea40000000a00 */
[----:B--2---:R-:W-:-:S05]  /*03a0*/  IMAD.WIDE R14, R9, 0x2, R14 ;  /* 0x00000002090e7825 */ /* 0x004fca00078e020e */
[----:B------:R-:W2:Y:S01]  /*03b0*/  LDG.E.U16 R20, desc[UR8][R14.64] ;  /* 0x000000080e147981 */ /* 0x000ea2000c1e1500 */
[----:B------:R-:W-:-:S04]  /*03c0*/  UIADD3 UR7, UPT, UPT, UR7, 0x2, URZ ;  /* 0x0000000207077890 */ /* 0x000fc8000fffe0ff */
[----:B------:R-:W-:Y:S01]  /*03d0*/  UISETP.NE.AND UP0, UPT, UR7, URZ, UPT ;  /* 0x000000ff0700728c */ /* 0x000fe2000bf05270 */
[----:B--2---:R-:W-:-:S13]  /*03e0*/  HSETP2.GT.AND P0, PT, R20.H0_H0, RZ.H0_H0, PT ;  /* 0x200000ff14007234 */ /* 0x004fda0003f04800 */
[----:B------:R-:W-:Y:S05]  /*03f0*/  @!P0 BRA `(.L_x_2) ;  /* 0x0000000400148947 */ /* 0x000fea0003800000 */
[----:B0-----:R-:W-:Y:S01]  /*0400*/  IMAD.WIDE R20, R8, 0x2, R16 ;  /* 0x0000000208147825 */ /* 0x001fe200078e0210 */
[----:B------:R-:W2:Y:S04]  /*0410*/  LDG.E.U16 R26, desc[UR8][R10.64+0x40] ;  /* 0x000040080a1a7981 */ /* 0x000ea8000c1e1500 */
[----:B------:R-:W2:Y:S04]  /*0420*/  LDG.E.U16 R27, desc[UR8][R20.64+0x40] ;  /* 0x00004008141b7981 */ /* 0x000ea8000c1e1500 */
[----:B------:R-:W3:Y:S04]  /*0430*/  LDG.E.U16 R24, desc[UR8][R20.64] ;  /* 0x0000000814187981 */ /* 0x000ee8000c1e1500 */
[----:B------:R-:W3:Y:S01]  /*0440*/  LDG.E.U16 R25, desc[UR8][R12.64] ;  /* 0x000000080c197981 */ /* 0x000ee2000c1e1500 */
[----:B------:R-:W-:Y:S01]  /*0450*/  ISETP.NE.AND P0, PT, R0, RZ, PT ;  /* 0x000000ff0000720c */ /* 0x000fe20003f05270 */
[----:B------:R-:W-:Y:S01]  /*0460*/  BSSY.RECONVERGENT B0, `(.L_x_3) ;  /* 0x0000036000007945 */ /* 0x000fe20003800200 */
[----:B--2---:R-:W-:-:S04]  /*0470*/  HMUL2 R26, R26.H0_H0, R27.H0_H0 ;  /* 0x2000001b1a1a7232 */ /* 0x004fc80000000800 */
[----:B---3--:R-:W-:-:S05]  /*0480*/  HFMA2 R24, R25.H0_H0, R24.H0_H0, R26.H0_H0 ;  /* 0x2000001819187231 */ /* 0x008fca000004081a */
[----:B------:R-:W0:Y:S02]  /*0490*/  SHFL.BFLY PT, R25, R24, 0x10, 0x1f ;  /* 0x0e001f0018197f89 */ /* 0x000e2400000e0000 */
[----:B0-----:R-:W-:-:S05]  /*04a0*/  HADD2 R25, R24.H0_H0, R25.H0_H0 ;  /* 0x2000001918197230 */ /* 0x001fca0000000800 */
[----:B------:R-:W0:Y:S02]  /*04b0*/  SHFL.BFLY PT, R26, R25, 0x8, 0x1f ;  /* 0x0d001f00191a7f89 */ /* 0x000e2400000e0000 */
[----:B0-----:R-:W-:-:S05]  /*04c0*/  HADD2 R26, R25.H0_H0, R26.H0_H0 ;  /* 0x2000001a191a7230 */ /* 0x001fca0000000800 */
[----:B------:R-:W0:Y:S02]  /*04d0*/  SHFL.BFLY PT, R21, R26, 0x4, 0x1f ;  /* 0x0c801f001a157f89 */ /* 0x000e2400000e0000 */
[----:B0-----:R-:W-:-:S05]  /*04e0*/  HADD2 R21, R26.H0_H0, R21.H0_H0 ;  /* 0x200000151a157230 */ /* 0x001fca0000000800 */
[----:B------:R-:W0:Y:S02]  /*04f0*/  SHFL.BFLY PT, R20, R21, 0x2, 0x1f ;  /* 0x0c401f0015147f89 */ /* 0x000e2400000e0000 */
[----:B0-----:R-:W-:-:S05]  /*0500*/  HADD2 R20, R21.H0_H0, R20.H0_H0 ;  /* 0x2000001415147230 */ /* 0x001fca0000000800 */
[----:B------:R-:W0:Y:S02]  /*0510*/  SHFL.BFLY PT, R27, R20, 0x1, 0x1f ;  /* 0x0c201f00141b7f89 */ /* 0x000e2400000e0000 */
[----:B0-----:R-:W-:Y:S01]  /*0520*/  HADD2 R24, R20.H0_H0, R27.H0_H0 ;  /* 0x2000001b14187230 */ /* 0x001fe20000000800 */
[----:B------:R-:W-:Y:S06]  /*0530*/  @P0 BRA `(.L_x_4) ;  /* 0x0000000000a00947 */ /* 0x000fec0003800000 */
[----:B------:R-:W-:-:S05]  /*0540*/  F2FP.F16.F32.PACK_AB R20, RZ, R7 ;  /* 0x00000007ff14723e */ /* 0x000fca00000000ff */
[----:B------:R-:W-:-:S04]  /*0550*/  HADD2.F32 R20, -RZ, R20.H0_H0 ;  /* 0x20000014ff147230 */ /* 0x000fc80000004100 */
[----:B------:R0:W2:Y:S01]  /*0560*/  MUFU.RSQ R21, R20 ;  /* 0x0000001400157308 */ /* 0x0000a20000001400 */
[----:B------:R-:W-:-:S04]  /*0570*/  IADD3 R23, PT, PT, R20, -0xd000000, RZ ;  /* 0xf300000014177810 */ /* 0x000fc80007ffe0ff */
[----:B------:R-:W-:-:S13]  /*0580*/  ISETP.GT.U32.AND P0, PT, R23, 0x727fffff, PT ;  /* 0x727fffff1700780c */ /* 0x000fda0003f04070 */
[----:B0-2---:R-:W-:Y:S05]  /*0590*/  @!P0 BRA `(.L_x_5) ;  /* 0x0000000000148947 */ /* 0x005fea0003800000 */
[----:B------:R-:W-:Y:S01]  /*05a0*/  BSSY.RECONVERGENT B1, `(.L_x_6) ;  /* 0x0000003000017945 */ /* 0x000fe20003800200 */
[----:B------:R-:W-:-:S07]  /*05b0*/  MOV R23, 0x5d0 ;  /* 0x000005d000177802 */ /* 0x000fce0000000f00 */
[----:B-1----:R-:W-:Y:S05]  /*05c0*/  CALL.REL.NOINC `($__internal_0_$__cuda_sm20_sqrt_rn_f32_slowpath) ;  /* 0x0000000c00bc7944 */ /* 0x002fea0003c00000 */
[----:B------:R-:W-:Y:S05]  /*05d0*/  BSYNC.RECONVERGENT B1 ;  /* 0x0000000000017941 */ /* 0x000fea0003800200 */
.L_x_6:
[----:B------:R-:W-:Y:S05]  /*05e0*/  BRA `(.L_x_7) ;  /* 0x0000000000107947 */ /* 0x000fea0003800000 */
.L_x_5:
[----:B------:R-:W-:Y:S01]  /*05f0*/  FMUL.FTZ R25, R20, R21 ;  /* 0x0000001514197220 */ /* 0x000fe20000410000 */
[----:B------:R-:W-:-:S03]  /*0600*/  FMUL.FTZ R21, R21, 0.5 ;  /* 0x3f00000015157820 */ /* 0x000fc60000410000 */
[----:B------:R-:W-:-:S04]  /*0610*/  FFMA R20, -R25, R25, R20 ;  /* 0x0000001919147223 */ /* 0x000fc80000000114 */
[----:B------:R-:W-:-:S07]  /*0620*/  FFMA R25, R20, R21, R25 ;  /* 0x0000001514197223 */ /* 0x000fce0000000019 */
.L_x_7:
[----:B------:R-:W-:Y:S01]  /*0630*/  F2FP.F16.F32.PACK_AB R25, RZ, R25 ;  /* 0x00000019ff19723e */ /* 0x000fe200000000ff */
[----:B------:R-:W-:-:S04]  /*0640*/  HADD2.F32 R24, -RZ, R24.H0_H0 ;  /* 0x20000018ff187230 */ /* 0x000fc80000004100 */
[----:B------:R-:W-:-:S04]  /*0650*/  HADD2.F32 R25, -RZ, R25.H0_H0 ;  /* 0x20000019ff197230 */ /* 0x000fc80000004100 */
[----:B------:R-:W0:Y:S02]  /*0660*/  MUFU.RCP R23, R25 ;  /* 0x0000001900177308 */ /* 0x000e240000001000 */
[----:B0-----:R-:W-:-:S05]  /*0670*/  FMUL R26, R24, R23 ;  /* 0x00000017181a7220 */ /* 0x001fca0000400000 */
[----:B------:R-:W-:-:S05]  /*0680*/  F2FP.F16.F32.PACK_AB R20, RZ, R26 ;  /* 0x0000001aff14723e */ /* 0x000fca00000000ff */
[C---:B------:R-:W-:Y:S02]  /*0690*/  HSETP2.GEU.AND P1, PT, |R20|.reuse.H0_H0, 8.523464202880859375e-06, 8.523464202880859375e-06, PT ;  /* 0x008f008f14007434 */ /* 0x040fe40003f2ea00 */
[----:B------:R-:W-:-:S05]  /*06a0*/  HSETP2.GT.AND P0, PT, |R20|.H0_H0, RZ.H0_H0, PT ;  /* 0x200000ff14007234 */ /* 0x000fca0003f04a00 */
[----:B------:R-:W-:-:S13]  /*06b0*/  PLOP3.LUT P0, PT, P1, P0, PT, 0xf2, 0x2f ;  /* 0x00000000002f781c */ /* 0x000fda0000f01e72 */
[----:B------:R-:W-:Y:S01]  /*06c0*/  @!P0 FFMA R21, -R25, R26, R24 ;  /* 0x0000001a19158223 */ /* 0x000fe20000000118 */
[----:B------:R-:W-:-:S03]  /*06d0*/  HFMA2 R24, -RZ, RZ, 3.7421875, 0 ;  /* 0x437c0000ff187431 */ /* 0x000fc600000001ff */
[----:B------:R-:W-:-:S05]  /*06e0*/  @!P0 FFMA R21, R23, R21, R26 ;  /* 0x0000001517158223 */ /* 0x000fca000000001a */
[----:B------:R-:W-:Y:S01]  /*06f0*/  @!P0 F2FP.F16.F32.PACK_AB R20, RZ, R21 ;  /* 0x00000015ff14823e */ /* 0x000fe200000000ff */
[----:B------:R-:W-:-:S04]  /*0700*/  IMAD.MOV.U32 R21, RZ, RZ, 0x3bbb989d ;  /* 0x3bbb989dff157424 */ /* 0x000fc800078e00ff */
[----:B------:R-:W-:-:S05]  /*0710*/  HADD2.F32 R20, -RZ, R20.H0_H0 ;  /* 0x20000014ff147230 */ /* 0x000fca0000004100 */
[----:B------:R-:W-:-:S04]  /*0720*/  FFMA.SAT R21, R20, R21, 0.5 ;  /* 0x3f00000014157423 */ /* 0x000fc80000002015 */
[----:B------:R-:W-:-:S04]  /*0730*/  FFMA.RM R21, R21, R24, 12582913 ;  /* 0x4b40000115157423 */ /* 0x000fc80000004018 */
[C---:B------:R-:W-:Y:S01]  /*0740*/  FADD R23, R21.reuse, -12583039 ;  /* 0xcb40007f15177421 */ /* 0x040fe20000000000 */
[----:B------:R-:W-:-:S03]  /*0750*/  SHF.L.U32 R21, R21, 0x17, RZ ;  /* 0x0000001715157819 */ /* 0x000fc600000006ff */
[----:B------:R-:W-:-:S04]  /*0760*/  FFMA R23, R20, 1.4426950216293334961, -R23 ;  /* 0x3fb8aa3b14177823 */ /* 0x000fc80000000817 */
[----:B------:R-:W-:-:S06]  /*0770*/  FFMA R20, R20, 1.925963033500011079e-08, R23 ;  /* 0x32a5706014147823 */ /* 0x000fcc0000000017 */
[----:B------:R-:W0:Y:S02]  /*0780*/  MUFU.EX2 R20, R20 ;  /* 0x0000001400147308 */ /* 0x000e240000000800 */
[----:B0-----:R-:W-:-:S05]  /*0790*/  FMUL R21, R21, R20 ;  /* 0x0000001415157220 */ /* 0x001fca0000400000 */
[----:B------:R-:W-:-:S05]  /*07a0*/  F2FP.F16.F32.PACK_AB R23, RZ, R21 ;  /* 0x00000015ff17723e */ /* 0x000fca00000000ff */
[----:B------:R-:W-:-:S07]  /*07b0*/  HADD2 R6, R6.H0_H0, R23.H0_H0 ;  /* 0x2000001706067230 */ /* 0x000fce0000000800 */
.L_x_4:
[----:B------:R-:W-:Y:S05]  /*07c0*/  BSYNC.RECONVERGENT B0 ;  /* 0x0000000000007941 */ /* 0x000fea0003800200 */
.L_x_3:
[----:B-1----:R-:W-:-:S05]  /*07d0*/  IMAD.WIDE R20, R8, 0x2, R18 ;  /* 0x0000000208147825 */ /* 0x002fca00078e0212 */
[----:B------:R-:W2:Y:S04]  /*07e0*/  LDG.E.U16 R25, desc[UR8][R20.64] ;  /* 0x0000000814197981 */ /* 0x000ea8000c1e1500 */
[----:B------:R-:W2:Y:S01]  /*07f0*/  LDG.E.U16 R26, desc[UR8][R20.64+0x40] ;  /* 0x00004008141a7981 */ /* 0x000ea2000c1e1500 */
[----:B------:R-:W-:-:S05]  /*0800*/  PRMT R23, R23, 0x5410, R23 ;  /* 0x0000541017177816 */ /* 0x000fca0000000017 */
[----:B------:R-:W0:Y:S02]  /*0810*/  SHFL.IDX PT, R24, R23, RZ, 0x1f ;  /* 0x00001fff17187589 */ /* 0x000e2400000e0000 */
[----:B0-----:R-:W-:Y:S02]  /*0820*/  PRMT R23, R24, 0x7610, R23 ;  /* 0x0000761018177816 */ /* 0x001fe40000000017 */
[----:B--2---:R-:W-:-:S05]  /*0830*/  PRMT R25, R25, 0x5410, R26 ;  /* 0x0000541019197816 */ /* 0x004fca000000001a */
[----:B------:R-:W-:-:S07]  /*0840*/  HFMA2 R22, R24.H0_H0, R25, R22 ;  /* 0x0000001918167231 */ /* 0x000fce0000000816 */
.L_x_2:
[----:B------:R-:W2:Y:S02]  /*0850*/  LDG.E.U16 R14, desc[UR8][R14.64+0x2] ;  /* 0x000002080e0e7981 */ /* 0x000ea4000c1e1500 */
        /* <DEDUP_REMOVED lines=25> */
[----:B------:R-:W-:-:S05]  /*09f0*/  VIADD R21, R20, 0xf3000000 ;  /* 0xf300000014157836 */ /* 0x000fca0000000000 */
[----:B------:R-:W-:-:S13]  /*0a00*/  ISETP.GT.U32.AND P0, PT, R21, 0x727fffff, PT ;  /* 0x727fffff1500780c */ /* 0x000fda0003f04070 */
[----:B0-2---:R-:W-:Y:S05]  /*0a10*/  @!P0 BRA `(.L_x_11) ;  /* 0x0000000000148947 */ /* 0x005fea0003800000 */
[----:B------:R-:W-:Y:S01]  /*0a20*/  BSSY.RECONVERGENT B1, `(.L_x_12) ;  /* 0x0000003000017945 */ /* 0x000fe20003800200 */
[----:B------:R-:W-:-:S07]  /*0a30*/  MOV R23, 0xa50 ;  /* 0x00000a5000177802 */ /* 0x000fce0000000f00 */
[----:B-1----:R-:W-:Y:S05]  /*0a40*/  CALL.REL.NOINC `($__internal_0_$__cuda_sm20_sqrt_rn_f32_slowpath) ;  /* 0x00000008009c7944 */ /* 0x002fea0003c00000 */
[----:B------:R-:W-:Y:S05]  /*0a50*/  BSYNC.RECONVERGENT B1 ;  /* 0x0000000000017941 */ /* 0x000fea0003800200 */
.L_x_12:
[----:B------:R-:W-:Y:S05]  /*0a60*/  BRA `(.L_x_13) ;  /* 0x0000000000107947 */ /* 0x000fea0003800000 */
.L_x_11:
[----:B------:R-:W-:Y:S01]  /*0a70*/  FMUL.FTZ R25, R20, R15 ;  /* 0x0000000f14197220 */ /* 0x000fe20000410000 */
[----:B------:R-:W-:-:S03]  /*0a80*/  FMUL.FTZ R15, R15, 0.5 ;  /* 0x3f0000000f0f7820 */ /* 0x000fc60000410000 */
[----:B------:R-:W-:-:S04]  /*0a90*/  FFMA R20, -R25, R25, R20 ;  /* 0x0000001919147223 */ /* 0x000fc80000000114 */
[----:B------:R-:W-:-:S07]  /*0aa0*/  FFMA R25, R20, R15, R25 ;  /* 0x0000000f14197223 */ /* 0x000fce0000000019 */
.L_x_13:
        /* <DEDUP_REMOVED lines=12> */
[----:B------:R-:W-:Y:S02]  /*0b70*/  @!P0 F2FP.F16.F32.PACK_AB R14, RZ, R15 ;  /* 0x0000000fff0e823e */ /* 0x000fe400000000ff */
[----:B------:R-:W-:-:S03]  /*0b80*/  MOV R15, 0x3bbb989d ;  /* 0x3bbb989d000f7802 */ /* 0x000fc60000000f00 */
[----:B------:R-:W-:-:S05]  /*0b90*/  HADD2.F32 R14, -RZ, R14.H0_H0 ;  /* 0x2000000eff0e7230 */ /* 0x000fca0000004100 */
[----:B------:R-:W-:-:S04]  /*0ba0*/  FFMA.SAT R15, R14, R15, 0.5 ;  /* 0x3f0000000e0f7423 */ /* 0x000fc8000000200f */
[----:B------:R-:W-:-:S04]  /*0bb0*/  FFMA.RM R15, R15, R20, 12582913 ;  /* 0x4b4000010f0f7423 */ /* 0x000fc80000004014 */
[C---:B------:R-:W-:Y:S01]  /*0bc0*/  FADD R21, R15.reuse, -12583039 ;  /* 0xcb40007f0f157421 */ /* 0x040fe20000000000 */
[----:B------:R-:W-:-:S03]  /*0bd0*/  IMAD.SHL.U32 R15, R15, 0x800000, RZ ;  /* 0x008000000f0f7824 */ /* 0x000fc600078e00ff */
[----:B------:R-:W-:-:S04]  /*0be0*/  FFMA R21, R14, 1.4426950216293334961, -R21 ;  /* 0x3fb8aa3b0e157823 */ /* 0x000fc80000000815 */
[----:B------:R-:W-:-:S04]  /*0bf0*/  FFMA R21, R14, 1.925963033500011079e-08, R21 ;  /* 0x32a570600e157823 */ /* 0x000fc80000000015 */
[----:B------:R-:W0:Y:S02]  /*0c00*/  MUFU.EX2 R14, R21 ;  /* 0x00000015000e7308 */ /* 0x000e240000000800 */
[----:B0-----:R-:W-:-:S05]  /*0c10*/  FMUL R14, R15, R14 ;  /* 0x0000000e0f0e7220 */ /* 0x001fca0000400000 */
[----:B------:R-:W-:-:S05]  /*0c20*/  F2FP.F16.F32.PACK_AB R23, RZ, R14 ;  /* 0x0000000eff17723e */ /* 0x000fca00000000ff */
[----:B------:R-:W-:-:S07]  /*0c30*/  HADD2 R6, R6.H0_H0, R23.H0_H0 ;  /* 0x2000001706067230 */ /* 0x000fce0000000800 */
.L_x_10:
[----:B------:R-:W-:Y:S05]  /*0c40*/  BSYNC.RECONVERGENT B0 ;  /* 0x0000000000007941 */ /* 0x000fea0003800200 */
.L_x_9:
[----:B-1----:R-:W-:-:S05]  /*0c50*/  IMAD.WIDE R14, R4, 0x2, R18 ;  /* 0x00000002040e7825 */ /* 0x002fca00078e0212 */
[----:B------:R-:W2:Y:S04]  /*0c60*/  LDG.E.U16 R21, desc[UR8][R14.64] ;  /* 0x000000080e157981 */ /* 0x000ea8000c1e1500 */
[----:B------:R-:W2:Y:S01]  /*0c70*/  LDG.E.U16 R24, desc[UR8][R14.64+0x40] ;  /* 0x000040080e187981 */ /* 0x000ea2000c1e1500 */
[----:B------:R-:W-:-:S06]  /*0c80*/  PRMT R20, R23, 0x5410, R23 ;  /* 0x0000541017147816 */ /* 0x000fcc0000000017 */
[----:B------:R-:W0:Y:S02]  /*0c90*/  SHFL.IDX PT, R20, R20, RZ, 0x1f ;  /* 0x00001fff14147589 */ /* 0x000e2400000e0000 */
[----:B0-----:R-:W-:Y:S02]  /*0ca0*/  PRMT R23, R20, 0x7610, R23 ;  /* 0x0000761014177816 */ /* 0x001fe40000000017 */
[----:B--2---:R-:W-:-:S05]  /*0cb0*/  PRMT R21, R21, 0x5410, R24 ;  /* 0x0000541015157816 */ /* 0x004fca0000000018 */
[----:B------:R-:W-:-:S07]  /*0cc0*/  HFMA2 R22, R20.H0_H0, R21, R22 ;  /* 0x0000001514167231 */ /* 0x000fce0000000816 */
.L_x_8:
[----:B------:R-:W2:Y:S01]  /*0cd0*/  LDC R15, c[0x0][0x3b0] ;  /* 0x0000ec00ff0f7b82 */ /* 0x000ea20000000800 */
[----:B------:R-:W-:Y:S02]  /*0ce0*/  IADD3 R9, PT, PT, R9, 0x2, RZ ;  /* 0x0000000209097810 */ /* 0x000fe40007ffe0ff */
[C---:B--2---:R-:W-:Y:S01]  /*0cf0*/  LEA R8, R15.reuse, R8, 0x1 ;  /* 0x000000080f087211 */ /* 0x044fe200078e08ff */
[----:B------:R-:W-:Y:S01]  /*0d00*/  IMAD R4, R15, 0x2, R4 ;  /* 0x000000020f047824 */ /* 0x000fe200078e0204 */
[----:B------:R-:W-:Y:S06]  /*0d10*/  BRA.U UP0, `(.L_x_14) ;  /* 0xfffffff5009c7547 */ /* 0x000fec000b83ffff */
.L_x_1:
[----:B------:R-:W-:-:S04]  /*0d20*/  ULOP3.LUT UR4, UR4, 0x1, URZ, 0xc0, !UPT ;  /* 0x0000000104047892 */ /* 0x000fc8000f8ec0ff */
[----:B------:R-:W-:-:S09]  /*0d30*/  UISETP.NE.U32.AND UP0, UPT, UR4, 0x1, UPT ;  /* 0x000000010400788c */ /* 0x000fd2000bf05070 */
[----:B------:R-:W-:Y:S05]  /*0d40*/  BRA.U !UP0, `(.L_x_0) ;  /* 0x0000000508387547 */ /* 0x000fea000b800000 */
[----:B------:R-:W2:Y:S01]  /*0d50*/  LDC.64 R8, c[0x0][0x3b8] ;  /* 0x0000ee00ff087b82 */ /* 0x000ea20000000a00 */
[----:B0-----:R-:W-:-:S05]  /*0d60*/  IADD3 R17, PT, PT, R5, UR5, RZ ;  /* 0x0000000505117c10 */ /* 0x001fca000fffe0ff */
[----:B--2---:R-:W-:-:S06]  /*0d70*/  IMAD.WIDE R8, R17, 0x2, R8 ;  /* 0x0000000211087825 */ /* 0x004fcc00078e0208 */
[----:B------:R-:W2:Y:S02]  /*0d80*/  LDG.E.U16 R8, desc[UR8][R8.64] ;  /* 0x0000000808087981 */ /* 0x000ea4000c1e1500 */
[----:B--2---:R-:W-:-:S13]  /*0d90*/  HSETP2.GT.AND P0, PT, R8.H0_H0, RZ.H0_H0, PT ;  /* 0x200000ff08007234 */ /* 0x004fda0003f04800 */
[----:B------:R-:W-:Y:S05]  /*0da0*/  @!P0 BRA `(.L_x_0) ;  /* 0x0000000400208947 */ /* 0x000fea0003800000 */
[----:B------:R-:W0:Y:S01]  /*0db0*/  LDC.64 R8, c[0x0][0x388] ;  /* 0x0000e200ff087b82 */ /* 0x000e220000000a00 */
[----:B------:R-:W-:Y:S01]  /*0dc0*/  IMAD R5, R5, R15, R2 ;  /* 0x0000000f05057224 */ /* 0x000fe200078e0202 */
[----:B------:R-:W2:Y:S04]  /*0dd0*/  LDG.E.U16 R10, desc[UR8][R10.64+0x40] ;  /* 0x000040080a0a7981 */ /* 0x000ea8000c1e1500 */
[----:B------:R-:W-:Y:S01]  /*0de0*/  IADD3 R2, PT, PT, R5, R0, RZ ;  /* 0x0000000005027210 */ /* 0x000fe20007ffe0ff */
[----:B------:R-:W3:Y:S04]  /*0df0*/  LDG.E.U16 R13, desc[UR8][R12.64] ;  /* 0x000000080c0d7981 */ /* 0x000ee8000c1e1500 */
[----:B0-----:R-:W-:-:S05]  /*0e00*/  IMAD.WIDE R4, R2, 0x2, R8 ;  /* 0x0000000202047825 */ /* 0x001fca00078e0208 */
[----:B------:R-:W2:Y:S04]  /*0e10*/  LDG.E.U16 R9, desc[UR8][R4.64+0x40] ;  /* 0x0000400804097981 */ /* 0x000ea8000c1e1500 */
        /* <DEDUP_REMOVED lines=26> */
.L_x_18:
[----:B------:R-:W-:Y:S05]  /*0fc0*/  BRA `(.L_x_19) ;  /* 0x0000000000107947 */ /* 0x000fea0003800000 */
.L_x_17:
[----:B------:R-:W-:Y:S01]  /*0fd0*/  FMUL.FTZ R25, R20, R5 ;  /* 0x0000000514197220 */ /* 0x000fe20000410000 */
[----:B------:R-:W-:-:S03]  /*0fe0*/  FMUL.FTZ R5, R5, 0.5 ;  /* 0x3f00000005057820 */ /* 0x000fc60000410000 */
[----:B------:R-:W-:-:S04]  /*0ff0*/  FFMA R20, -R25, R25, R20 ;  /* 0x0000001919147223 */ /* 0x000fc80000000114 */
[----:B------:R-:W-:-:S07]  /*1000*/  FFMA R25, R20, R5, R25 ;  /* 0x0000000514197223 */ /* 0x000fce0000000019 */
.L_x_19:
        /* <DEDUP_REMOVED lines=25> */
.L_x_16:
[----:B------:R-:W-:Y:S05]  /*11a0*/  BSYNC.RECONVERGENT B0 ;  /* 0x0000000000007941 */ /* 0x000fea0003800200 */
.L_x_15:
[----:B------:R-:W0:Y:S02]  /*11b0*/  LDC.64 R4, c[0x0][0x390] ;  /* 0x0000e400ff047b82 */ /* 0x000e240000000a00 */
[----:B0-----:R-:W-:-:S05]  /*11c0*/  IMAD.WIDE R4, R2, 0x2, R4 ;  /* 0x0000000202047825 */ /* 0x001fca00078e0204 */
[----:B------:R-:W2:Y:S04]  /*11d0*/  LDG.E.U16 R7, desc[UR8][R4.64] ;  /* 0x0000000804077981 */ /* 0x000ea8000c1e1500 */
[----:B------:R-:W2:Y:S01]  /*11e0*/  LDG.E.U16 R8, desc[UR8][R4.64+0x40] ;  /* 0x0000400804087981 */ /* 0x000ea2000c1e1500 */
[----:B------:R-:W-:-:S06]  /*11f0*/  PRMT R2, R23, 0x5410, R23 ;  /* 0x0000541017027816 */ /* 0x000fcc0000000017 */
[----:B------:R-:W0:Y:S01]  /*1200*/  SHFL.IDX PT, R2, R2, RZ, 0x1f ;  /* 0x00001fff02027589 */ /* 0x000e2200000e0000 */
[----:B--2---:R-:W-:-:S05]  /*1210*/  PRMT R7, R7, 0x5410, R8 ;  /* 0x0000541007077816 */ /* 0x004fca0000000008 */
[----:B0-----:R-:W-:-:S07]  /*1220*/  HFMA2 R22, R2.H0_H0, R7, R22 ;  /* 0x0000000702167231 */ /* 0x001fce0000000816 */
.L_x_0:
[----:B------:R-:W-:Y:S01]  /*1230*/  PRMT R6, R6, 0x5410, R6 ;  /* 0x0000541006067816 */ /* 0x000fe20000000006 */
[----:B------:R-:W-:Y:S01]  /*1240*/  HADD2.F32 R2, -RZ, R22.H0_H0 ;  /* 0x20000016ff027230 */ /* 0x000fe20000004100 */
[----:B------:R-:W-:Y:S03]  /*1250*/  BSSY.RECONVERGENT B0, `(.L_x_20) ;  /* 0x000000e000007945 */ /* 0x000fe60003800200 */
[----:B------:R-:W2:Y:S02]  /*1260*/  SHFL.IDX PT, R5, R6, RZ, 0x1f ;  /* 0x00001fff06057589 */ /* 0x000ea400000e0000 */
[----:B--2---:R-:W-:-:S04]  /*1270*/  HADD2.F32 R5, -RZ, R5.H0_H0 ;  /* 0x20000005ff057230 */ /* 0x004fc80000004100 */
[----:B------:R-:W2:Y:S08]  /*1280*/  MUFU.RCP R4, R5 ;  /* 0x0000000500047308 */ /* 0x000eb00000001000 */
[----:B------:R-:W3:Y:S01]  /*1290*/  FCHK P0, R2, R5 ;  /* 0x0000000502007302 */ /* 0x000ee20000000000 */
[----:B--2---:R-:W-:-:S04]  /*12a0*/  FFMA R7, -R5, R4, 1 ;  /* 0x3f80000005077423 */ /* 0x004fc80000000104 */
[----:B------:R-:W-:-:S04]  /*12b0*/  FFMA R7, R4, R7, R4 ;  /* 0x0000000704077223 */ /* 0x000fc80000000004 */
[----:B------:R-:W-:-:S04]  /*12c0*/  FFMA R4, R2, R7, RZ ;  /* 0x0000000702047223 */ /* 0x000fc800000000ff */
[----:B------:R-:W-:-:S04]  /*12d0*/  FFMA R8, -R5, R4, R2 ;  /* 0x0000000405087223 */ /* 0x000fc80000000102 */
[----:B------:R-:W-:Y:S01]  /*12e0*/  FFMA R4, R7, R8, R4 ;  /* 0x0000000807047223 */ /* 0x000fe20000000004 */
[----:B---3--:R-:W-:Y:S06]  /*12f0*/  @!P0 BRA `(.L_x_21) ;  /* 0x00000000000c8947 */ /* 0x008fec0003800000 */
[----:B------:R-:W-:-:S07]  /*1300*/  MOV R4, 0x1320 ;  /* 0x0000132000047802 */ /* 0x000fce0000000f00 */
[----:B01----:R-:W-:Y:S05]  /*1310*/  CALL.REL.NOINC `($__internal_1_$__cuda_sm3x_div_rn_noftz_f32_slowpath) ;  /* 0x0000000000c07944 */ /* 0x003fea0003c00000 */
[----:B------:R-:W-:-:S07]  /*1320*/  MOV R4, R2 ;  /* 0x0000000200047202 */ /* 0x000fce0000000f00 */
.L_x_21:
[----:B------:R-:W-:Y:S05]  /*1330*/  BSYNC.RECONVERGENT B0 ;  /* 0x0000000000007941 */ /* 0x000fea0003800200 */
.L_x_20:
[----:B------:R-:W2:Y:S01]  /*1340*/  LDC.64 R6, c[0x0][0x3a0] ;  /* 0x0000e800ff067b82 */ /* 0x000ea20000000a00 */
[----:B------:R-:W3:Y:S01]  /*1350*/  LDCU UR4, c[0x0][0x3cc] ;  /* 0x00007980ff0477ac */ /* 0x000ee20008000800 */
[----:B------:R-:W4:Y:S01]  /*1360*/  MUFU.RCP R2, R5 ;  /* 0x0000000500027308 */ /* 0x000f220000001000 */
[----:B------:R-:W-:Y:S01]  /*1370*/  F2FP.F16.F32.PACK_AB R4, RZ, R4 ;  /* 0x00000004ff04723e */ /* 0x000fe200000000ff */
[----:B------:R-:W-:Y:S01]  /*1380*/  HADD2.F32 R22, -RZ, R22.H1_H1 ;  /* 0x30000016ff167230 */ /* 0x000fe20000004100 */
[----:B------:R-:W-:Y:S05]  /*1390*/  BSSY.RECONVERGENT B0, `(.L_x_22) ;  /* 0x000000f000007945 */ /* 0x000fea0003800200 */
[----:B------:R-:W5:Y:S01]  /*13a0*/  FCHK P0, R22, R5 ;  /* 0x0000000516007302 */ /* 0x000f620000000000 */
[----:B---3--:R-:W-:-:S04]  /*13b0*/  IMAD R3, R3, UR4, R0 ;  /* 0x0000000403037c24 */ /* 0x008fc8000f8e0200 */
[----:B--2---:R-:W-:-:S04]  /*13c0*/  IMAD.WIDE R6, R3, 0x2, R6 ;  /* 0x0000000203067825 */ /* 0x004fc800078e0206 */
[----:B----4-:R-:W-:Y:S01]  /*13d0*/  FFMA R3, -R5, R2, 1 ;  /* 0x3f80000005037423 */ /* 0x010fe20000000102 */
[----:B------:R2:W-:Y:S03]  /*13e0*/  STG.E.U16 desc[UR8][R6.64], R4 ;  /* 0x0000000406007986 */ /* 0x0005e6000c101508 */
[----:B------:R-:W-:-:S04]  /*13f0*/  FFMA R0, R2, R3, R2 ;  /* 0x0000000302007223 */ /* 0x000fc80000000002 */
[----:B------:R-:W-:-:S04]  /*1400*/  FFMA R2, R0, R22, RZ ;  /* 0x0000001600027223 */ /* 0x000fc800000000ff */
[----:B------:R-:W-:-:S04]  /*1410*/  FFMA R3, -R5, R2, R22 ;  /* 0x0000000205037223 */ /* 0x000fc80000000116 */
[----:B------:R-:W-:Y:S01]  /*1420*/  FFMA R0, R0, R3, R2 ;  /* 0x0000000300007223 */ /* 0x000fe20000000002 */
[----:B--2--5:R-:W-:Y:S06]  /*1430*/  @!P0 BRA `(.L_x_23) ;  /* 0x0000000000108947 */ /* 0x024fec0003800000 */
[----:B------:R-:W-:Y:S02]  /*1440*/  MOV R2, R22 ;  /* 0x0000001600027202 */ /* 0x000fe40000000f00 */
[----:B------:R-:W-:-:S07]  /*1450*/  MOV R4, 0x1470 ;  /* 0x0000147000047802 */ /* 0x000fce0000000f00 */
[----:B01----:R-:W-:Y:S05]  /*1460*/  CALL.REL.NOINC `($__internal_1_$__cuda_sm3x_div_rn_noftz_f32_slowpath) ;  /* 0x00000000006c7944 */ /* 0x003fea0003c00000 */
[----:B------:R-:W-:-:S07]  /*1470*/  IMAD.MOV.U32 R0, RZ, RZ, R2 ;  /* 0x000000ffff007224 */ /* 0x000fce00078e0002 */
.L_x_23:
[----:B------:R-:W-:Y:S05]  /*1480*/  BSYNC.RECONVERGENT B0 ;  /* 0x0000000000007941 */ /* 0x000fea0003800200 */
.L_x_22:
[----:B------:R-:W-:-:S05]  /*1490*/  F2FP.F16.F32.PACK_AB R0, RZ, R0 ;  /* 0x00000000ff00723e */ /* 0x000fca00000000ff */
[----:B------:R-:W-:Y:S01]  /*14a0*/  STG.E.U16 desc[UR8][R6.64+0x40], R0 ;  /* 0x0000400006007986 */ /* 0x000fe2000c101508 */
[----:B------:R-:W-:Y:S05]  /*14b0*/  EXIT ;  /* 0x000000000000794d */ /* 0x000fea0003800000 */
        .weak           $__internal_0_$__cuda_sm20_sqrt_rn_f32_slowpath
        .type           $__internal_0_$__cuda_sm20_sqrt_rn_f32_slowpath,@function
        .size           $__internal_0_$__cuda_sm20_sqrt_rn_f32_slowpath,($__internal_1_$__cuda_sm3x_div_rn_noftz_f32_slowpath - $__internal_0_$__cuda_sm20_sqrt_rn_f32_slowpath)
$__internal_0_$__cuda_sm20_sqrt_rn_f32_slowpath:
[----:B------:R-:W-:-:S13]  /*14c0*/  LOP3.LUT P0, RZ, R20, 0x7fffffff, RZ, 0xc0, !PT ;  /* 0x7fffffff14ff7812 */ /* 0x000fda000780c0ff */
[----:B------:R-:W-:Y:S01]  /*14d0*/  @!P0 MOV R25, R20 ;  /* 0x0000001400198202 */ /* 0x000fe20000000f00 */
[----:B------:R-:W-:Y:S06]  /*14e0*/  @!P0 BRA `(.L_x_24) ;  /* 0x0000000000408947 */ /* 0x000fec0003800000 */
[----:B------:R-:W-:-:S13]  /*14f0*/  FSETP.GEU.FTZ.AND P0, PT, R20, RZ, PT ;  /* 0x000000ff1400720b */ /* 0x000fda0003f1e000 */
[----:B------:R-:W-:Y:S01]  /*1500*/  @!P0 MOV R25, 0x7fffffff ;  /* 0x7fffffff00198802 */ /* 0x000fe20000000f00 */
[----:B------:R-:W-:Y:S06]  /*1510*/  @!P0 BRA `(.L_x_24) ;  /* 0x0000000000348947 */ /* 0x000fec0003800000 */
[----:B------:R-:W-:-:S13]  /*1520*/  FSETP.GTU.FTZ.AND P0, PT, |R20|, +INF , PT ;  /* 0x7f8000001400780b */ /* 0x000fda0003f1c200 */
[----:B------:R-:W-:Y:S01]  /*1530*/  @P0 FADD.FTZ R25, R20, 1 ;  /* 0x3f80000014190421 */ /* 0x000fe20000010000 */
[----:B------:R-:W-:Y:S06]  /*1540*/  @P0 BRA `(.L_x_24) ;  /* 0x0000000000280947 */ /* 0x000fec0003800000 */
[----:B------:R-:W-:-:S13]  /*1550*/  FSETP.NEU.FTZ.AND P0, PT, |R20|, +INF , PT ;  /* 0x7f8000001400780b */ /* 0x000fda0003f1d200 */
[----:B------:R-:W-:-:S04]  /*1560*/  @P0 FFMA R28, R20, 1.84467440737095516160e+19, RZ ;  /* 0x5f800000141c0823 */ /* 0x000fc800000000ff */
[----:B------:R-:W0:Y:S02]  /*1570*/  @P0 MUFU.RSQ R25, R28 ;  /* 0x0000001c00190308 */ /* 0x000e240000001400 */
[----:B0-----:R-:W-:Y:S01]  /*1580*/  @P0 FMUL.FTZ R21, R28, R25 ;  /* 0x000000191c150220 */ /* 0x001fe20000410000 */
[----:B------:R-:W-:Y:S01]  /*1590*/  @P0 FMUL.FTZ R27, R25, 0.5 ;  /* 0x3f000000191b0820 */ /* 0x000fe20000410000 */
[----:B------:R-:W-:Y:S02]  /*15a0*/  @!P0 IMAD.MOV.U32 R25, RZ, RZ, R20 ;  /* 0x000000ffff198224 */ /* 0x000fe400078e0014 */
[----:B------:R-:W-:-:S04]  /*15b0*/  @P0 FADD.FTZ R26, -RZ, -R21 ;  /* 0x80000015ff1a0221 */ /* 0x000fc80000010100 */
[----:B------:R-:W-:-:S04]  /*15c0*/  @P0 FFMA R26, R21, R26, R28 ;  /* 0x0000001a151a0223 */ /* 0x000fc8000000001c */
[----:B------:R-:W-:-:S04]  /*15d0*/  @P0 FFMA R26, R26, R27, R21 ;  /* 0x0000001b1a1a0223 */ /* 0x000fc80000000015 */
[----:B------:R-:W-:-:S07]  /*15e0*/  @P0 FMUL.FTZ R25, R26, 2.3283064365386962891e-10 ;  /* 0x2f8000001a190820 */ /* 0x000fce0000410000 */
.L_x_24:
[----:B------:R-:W-:Y:S01]  /*15f0*/  HFMA2 R21, -RZ, RZ, 0, 0 ;  /* 0x00000000ff157431 */ /* 0x000fe200000001ff */
[----:B------:R-:W-:-:S04]  /*1600*/  MOV R20, R23 ;  /* 0x0000001700147202 */ /* 0x000fc80000000f00 */
[----:B------:R-:W-:Y:S05]  /*1610*/  RET.REL.NODEC R20 `(_Z24rowwise_attn_mask_kernelPK6__halfS1_S1_bPS_iiiS1_iiii) ;  /* 0xffffffe814787950 */ /* 0x000fea0003c3ffff */
        .weak           $__internal_1_$__cuda_sm3x_div_rn_noftz_f32_slowpath
        .type           $__internal_1_$__cuda_sm3x_div_rn_noftz_f32_slowpath,@function
        .size           $__internal_1_$__cuda_sm3x_div_rn_noftz_f32_slowpath,(.L_x_38 - $__internal_1_$__cuda_sm3x_div_rn_noftz_f32_slowpath)
$__internal_1_$__cuda_sm3x_div_rn_noftz_f32_slowpath:
[----:B------:R-:W-:Y:S01]  /*1620*/  SHF.R.U32.HI R9, RZ, 0x17, R5 ;  /* 0x00000017ff097819 */ /* 0x000fe20000011605 */
[----:B------:R-:W-:Y:S01]  /*1630*/  BSSY.RECONVERGENT B1, `(.L_x_25) ;  /* 0x0000063000017945 */ /* 0x000fe20003800200 */
[----:B------:R-:W-:Y:S02]  /*1640*/  SHF.R.U32.HI R8, RZ, 0x17, R2 ;  /* 0x00000017ff087819 */ /* 0x000fe40000011602 */
[----:B------:R-:W-:Y:S02]  /*1650*/  LOP3.LUT R9, R9, 0xff, RZ, 0xc0, !PT ;  /* 0x000000ff09097812 */ /* 0x000fe400078ec0ff */
[----:B------:R-:W-:Y:S02]  /*1660*/  LOP3.LUT R14, R8, 0xff, RZ, 0xc0, !PT ;  /* 0x000000ff080e7812 */ /* 0x000fe400078ec0ff */
[----:B------:R-:W-:Y:S01]  /*1670*/  MOV R11, R5 ;  /* 0x00000005000b7202 */ /* 0x000fe20000000f00 */
[----:B------:R-:W-:Y:S01]  /*1680*/  VIADD R12, R9, 0xffffffff ;  /* 0xffffffff090c7836 */ /* 0x000fe20000000000 */
[----:B------:R-:W-:-:S04]  /*1690*/  IADD3 R10, PT, PT, R14, -0x1, RZ ;  /* 0xffffffff0e0a7810 */ /* 0x000fc80007ffe0ff */
[----:B------:R-:W-:-:S04]  /*16a0*/  ISETP.GT.U32.AND P0, PT, R12, 0xfd, PT ;  /* 0x000000fd0c00780c */ /* 0x000fc80003f04070 */
[----:B------:R-:W-:-:S13]  /*16b0*/  ISETP.GT.U32.OR P0, PT, R10, 0xfd, P0 ;  /* 0x000000fd0a00780c */ /* 0x000fda0000704470 */
[----:B------:R-:W-:Y:S01]  /*16c0*/  @!P0 IMAD.MOV.U32 R8, RZ, RZ, RZ ;  /* 0x000000ffff088224 */ /* 0x000fe200078e00ff */
[----:B------:R-:W-:Y:S06]  /*16d0*/  @!P0 BRA `(.L_x_26) ;  /* 0x00000000005c8947 */ /* 0x000fec0003800000 */
[----:B------:R-:W-:Y:S02]  /*16e0*/  FSETP.GTU.FTZ.AND P0, PT, |R2|, +INF , PT ;  /* 0x7f8000000200780b */ /* 0x000fe40003f1c200 */
[----:B------:R-:W-:-:S04]  /*16f0*/  FSETP.GTU.FTZ.AND P1, PT, |R5|, +INF , PT ;  /* 0x7f8000000500780b */ /* 0x000fc80003f3c200 */
[----:B------:R-:W-:-:S13]  /*1700*/  PLOP3.LUT P0, PT, P0, P1, PT, 0xf8, 0x8f ;  /* 0x00000000008f781c */ /* 0x000fda0000703f70 */
[----:B------:R-:W-:Y:S05]  /*1710*/  @P0 BRA `(.L_x_27) ;  /* 0x00000004004c0947 */ /* 0x000fea0003800000 */
[----:B------:R-:W-:-:S13]  /*1720*/  LOP3.LUT P0, RZ, R11, 0x7fffffff, R2, 0xc8, !PT ;  /* 0x7fffffff0bff7812 */ /* 0x000fda000780c802 */
[----:B------:R-:W-:Y:S05]  /*1730*/  @!P0 BRA `(.L_x_28) ;  /* 0x00000004003c8947 */ /* 0x000fea0003800000 */
[C---:B------:R-:W-:Y:S02]  /*1740*/  FSETP.NEU.FTZ.AND P2, PT, |R2|.reuse, +INF , PT ;  /* 0x7f8000000200780b */ /* 0x040fe40003f5d200 */
[----:B------:R-:W-:Y:S02]  /*1750*/  FSETP.NEU.FTZ.AND P1, PT, |R5|, +INF , PT ;  /* 0x7f8000000500780b */ /* 0x000fe40003f3d200 */
[----:B------:R-:W-:-:S11]  /*1760*/  FSETP.NEU.FTZ.AND P0, PT, |R2|, +INF , PT ;  /* 0x7f8000000200780b */ /* 0x000fd60003f1d200 */
[----:B------:R-:W-:Y:S05]  /*1770*/  @!P1 BRA !P2, `(.L_x_28) ;  /* 0x00000004002c9947 */ /* 0x000fea0005000000 */
[----:B------:R-:W-:-:S04]  /*1780*/  LOP3.LUT P2, RZ, R2, 0x7fffffff, RZ, 0xc0, !PT ;  /* 0x7fffffff02ff7812 */ /* 0x000fc8000784c0ff */
[----:B------:R-:W-:-:S13]  /*1790*/  PLOP3.LUT P1, PT, P1, P2, PT, 0x2f, 0xf2 ;  /* 0x0000000000f2781c */ /* 0x000fda0000f24577 */
[----:B------:R-:W-:Y:S05]  /*17a0*/  @P1 BRA `(.L_x_29) ;  /* 0x0000000400181947 */ /* 0x000fea0003800000 */
[----:B------:R-:W-:-:S04]  /*17b0*/  LOP3.LUT P1, RZ, R11, 0x7fffffff, RZ, 0xc0, !PT ;  /* 0x7fffffff0bff7812 */ /* 0x000fc8000782c0ff */
[----:B------:R-:W-:-:S13]  /*17c0*/  PLOP3.LUT P0, PT, P0, P1, PT, 0x2f, 0xf2 ;  /* 0x0000000000f2781c */ /* 0x000fda0000702577 */
[----:B------:R-:W-:Y:S05]  /*17d0*/  @P0 BRA `(.L_x_30) ;  /* 0x0000000400000947 */ /* 0x000fea0003800000 */
[----:B------:R-:W-:Y:S02]  /*17e0*/  ISETP.GE.AND P0, PT, R10, RZ, PT ;  /* 0x000000ff0a00720c */ /* 0x000fe40003f06270 */
[----:B------:R-:W-:-:S11]  /*17f0*/  ISETP.GE.AND P1, PT, R12, RZ, PT ;  /* 0x000000ff0c00720c */ /* 0x000fd60003f26270 */
[----:B------:R-:W-:Y:S01]  /*1800*/  @P0 MOV R8, RZ ;  /* 0x000000ff00080202 */ /* 0x000fe20000000f00 */
[----:B------:R-:W-:Y:S01]  /*1810*/  @!P0 FFMA R2, R2, 1.84467440737095516160e+19, RZ ;  /* 0x5f80000002028823 */ /* 0x000fe200000000ff */
[----:B------:R-:W-:Y:S01]  /*1820*/  @!P0 MOV R8, 0xffffffc0 ;  /* 0xffffffc000088802 */ /* 0x000fe20000000f00 */
[----:B------:R-:W-:-:S04]  /*1830*/  @!P1 FFMA R11, R5, 1.84467440737095516160e+19, RZ ;  /* 0x5f800000050b9823 */ /* 0x000fc800000000ff */
[----:B------:R-:W-:-:S07]  /*1840*/  @!P1 VIADD R8, R8, 0x40 ;  /* 0x0000004008089836 */ /* 0x000fce0000000000 */
.L_x_26:
[----:B------:R-:W-:Y:S01]  /*1850*/  LEA R10, R9, 0xc0800000, 0x17 ;  /* 0xc0800000090a7811 */ /* 0x000fe200078eb8ff */
[----:B------:R-:W-:Y:S03]  /*1860*/  BSSY.RECONVERGENT B2, `(.L_x_31) ;  /* 0x0000036000027945 */ /* 0x000fe60003800200 */
[----:B------:R-:W-:Y:S02]  /*1870*/  IADD3 R11, PT, PT, -R10, R11, RZ ;  /* 0x0000000b0a0b7210 */ /* 0x000fe40007ffe1ff */
[----:B------:R-:W-:Y:S02]  /*1880*/  IADD3 R10, PT, PT, R14, -0x7f, RZ ;  /* 0xffffff810e0a7810 */ /* 0x000fe40007ffe0ff */
[----:B------:R0:W1:Y:S01]  /*1890*/  MUFU.RCP R12, R11 ;  /* 0x0000000b000c7308 */ /* 0x0000620000001000 */
[----:B------:R-:W-:Y:S02]  /*18a0*/  FADD.FTZ R13, -RZ, -R11 ;  /* 0x8000000bff0d7221 */ /* 0x000fe40000010100 */
[C---:B------:R-:W-:Y:S01]  /*18b0*/  IMAD R2, R10.reuse, -0x800000, R2 ;  /* 0xff8000000a027824 */ /* 0x040fe200078e0202 */
[----:B0-----:R-:W-:-:S04]  /*18c0*/  IADD3 R11, PT, PT, R10, 0x7f, -R9 ;  /* 0x0000007f0a0b7810 */ /* 0x001fc80007ffe809 */
[----:B------:R-:W-:Y:S01]  /*18d0*/  IADD3 R11, PT, PT, R11, R8, RZ ;  /* 0x000000080b0b7210 */ /* 0x000fe20007ffe0ff */
[----:B-1----:R-:W-:-:S04]  /*18e0*/  FFMA R15, R12, R13, 1 ;  /* 0x3f8000000c0f7423 */ /* 0x002fc8000000000d */
[----:B------:R-:W-:-:S04]  /*18f0*/  FFMA R17, R12, R15, R12 ;  /* 0x0000000f0c117223 */ /* 0x000fc8000000000c */
[----:B------:R-:W-:-:S04]  /*1900*/  FFMA R12, R2, R17, RZ ;  /* 0x00000011020c7223 */ /* 0x000fc800000000ff */
[----:B------:R-:W-:-:S04]  /*1910*/  FFMA R15, R13, R12, R2 ;  /* 0x0000000c0d0f7223 */ /* 0x000fc80000000002 */
[----:B------:R-:W-:-:S04]  /*1920*/  FFMA R12, R17, R15, R12 ;  /* 0x0000000f110c7223 */ /* 0x000fc8000000000c */
[----:B------:R-:W-:-:S04]  /*1930*/  FFMA R13, R13, R12, R2 ;  /* 0x0000000c0d0d7223 */ /* 0x000fc80000000002 */
[----:B------:R-:W-:-:S05]  /*1940*/  FFMA R2, R17, R13, R12 ;  /* 0x0000000d11027223 */ /* 0x000fca000000000c */
[----:B------:R-:W-:-:S04]  /*1950*/  SHF.R.U32.HI R9, RZ, 0x17, R2 ;  /* 0x00000017ff097819 */ /* 0x000fc80000011602 */
[----:B------:R-:W-:-:S05]  /*1960*/  LOP3.LUT R9, R9, 0xff, RZ, 0xc0, !PT ;  /* 0x000000ff09097812 */ /* 0x000fca00078ec0ff */
[----:B------:R-:W-:-:S05]  /*1970*/  IMAD.IADD R14, R9, 0x1, R11 ;  /* 0x00000001090e7824 */ /* 0x000fca00078e020b */
[----:B------:R-:W-:-:S04]  /*1980*/  IADD3 R8, PT, PT, R14, -0x1, RZ ;  /* 0xffffffff0e087810 */ /* 0x000fc80007ffe0ff */
[----:B------:R-:W-:-:S13]  /*1990*/  ISETP.GE.U32.AND P0, PT, R8, 0xfe, PT ;  /* 0x000000fe0800780c */ /* 0x000fda0003f06070 */
[----:B------:R-:W-:Y:S05]  /*19a0*/  @!P0 BRA `(.L_x_32) ;  /* 0x0000000000808947 */ /* 0x000fea0003800000 */
[----:B------:R-:W-:-:S13]  /*19b0*/  ISETP.GT.AND P0, PT, R14, 0xfe, PT ;  /* 0x000000fe0e00780c */ /* 0x000fda0003f04270 */
[----:B------:R-:W-:Y:S05]  /*19c0*/  @P0 BRA `(.L_x_33) ;  /* 0x00000000006c0947 */ /* 0x000fea0003800000 */
[----:B------:R-:W-:-:S13]  /*19d0*/  ISETP.GE.AND P0, PT, R14, 0x1, PT ;  /* 0x000000010e00780c */ /* 0x000fda0003f06270 */
[----:B------:R-:W-:Y:S05]  /*19e0*/  @P0 BRA `(.L_x_34) ;  /* 0x0000000000740947 */ /* 0x000fea0003800000 */
[----:B------:R-:W-:Y:S02]  /*19f0*/  ISETP.GE.AND P0, PT, R14, -0x18, PT ;  /* 0xffffffe80e00780c */ /* 0x000fe40003f06270 */
[----:B------:R-:W-:-:S11]  /*1a00*/  LOP3.LUT R2, R2, 0x80000000, RZ, 0xc0, !PT ;  /* 0x8000000002027812 */ /* 0x000fd600078ec0ff */
[----:B------:R-:W-:Y:S05]  /*1a10*/  @!P0 BRA `(.L_x_34) ;  /* 0x0000000000688947 */ /* 0x000fea0003800000 */
[CCC-:B------:R-:W-:Y:S01]  /*1a20*/  FFMA.RZ R8, R17.reuse, R13.reuse, R12.reuse ;  /* 0x0000000d11087223 */ /* 0x1c0fe2000000c00c */
[C---:B------:R-:W-:Y:S01]  /*1a30*/  IADD3 R11, PT, PT, R14.reuse, 0x20, RZ ;  /* 0x000000200e0b7810 */ /* 0x040fe20007ffe0ff */
[CCC-:B------:R-:W-:Y:S01]  /*1a40*/  FFMA.RM R9, R17.reuse, R13.reuse, R12.reuse ;  /* 0x0000000d11097223 */ /* 0x1c0fe2000000400c */
[----:B------:R-:W-:Y:S02]  /*1a50*/  ISETP.NE.AND P2, PT, R14, RZ, PT ;  /* 0x000000ff0e00720c */ /* 0x000fe40003f45270 */
[----:B------:R-:W-:Y:S01]  /*1a60*/  LOP3.LUT R10, R8, 0x7fffff, RZ, 0xc0, !PT ;  /* 0x007fffff080a7812 */ /* 0x000fe200078ec0ff */
[----:B------:R-:W-:Y:S01]  /*1a70*/  FFMA.RP R8, R17, R13, R12 ;  /* 0x0000000d11087223 */ /* 0x000fe2000000800c */
[----:B------:R-:W-:Y:S02]  /*1a80*/  ISETP.NE.AND P1, PT, R14, RZ, PT ;  /* 0x000000ff0e00720c */ /* 0x000fe40003f25270 */
[----:B------:R-:W-:Y:S02]  /*1a90*/  LOP3.LUT R10, R10, 0x800000, RZ, 0xfc, !PT ;  /* 0x008000000a0a7812 */ /* 0x000fe400078efcff */
[----:B------:R-:W-:-:S02]  /*1aa0*/  IADD3 R12, PT, PT, RZ, -R14, RZ ;  /* 0x8000000eff0c7210 */ /* 0x000fc40007ffe0ff */
[----:B------:R-:W-:Y:S02]  /*1ab0*/  SHF.L.U32 R11, R10, R11, RZ ;  /* 0x0000000b0a0b7219 */ /* 0x000fe400000006ff */
[----:B------:R-:W-:Y:S02]  /*1ac0*/  FSETP.NEU.FTZ.AND P0, PT, R8, R9, PT ;  /* 0x000000090800720b */ /* 0x000fe40003f1d000 */
[----:B------:R-:W-:Y:S02]  /*1ad0*/  SEL R9, R12, RZ, P2 ;  /* 0x000000ff0c097207 */ /* 0x000fe40001000000 */
[----:B------:R-:W-:Y:S02]  /*1ae0*/  ISETP.NE.AND P1, PT, R11, RZ, P1 ;  /* 0x000000ff0b00720c */ /* 0x000fe40000f25270 */
[----:B------:R-:W-:Y:S02]  /*1af0*/  SHF.R.U32.HI R9, RZ, R9, R10 ;  /* 0x00000009ff097219 */ /* 0x000fe4000001160a */
[----:B------:R-:W-:-:S02]  /*1b00*/  PLOP3.LUT P0, PT, P0, P1, PT, 0xf8, 0x8f ;  /* 0x00000000008f781c */ /* 0x000fc40000703f70 */
[----:B------:R-:W-:Y:S02]  /*1b10*/  SHF.R.U32.HI R11, RZ, 0x1, R9 ;  /* 0x00000001ff0b7819 */ /* 0x000fe40000011609 */
[----:B------:R-:W-:-:S04]  /*1b20*/  SEL R8, RZ, 0x1, !P0 ;  /* 0x00000001ff087807 */ /* 0x000fc80004000000 */
[----:B------:R-:W-:-:S04]  /*1b30*/  LOP3.LUT R8, R8, 0x1, R11, 0xf8, !PT ;  /* 0x0000000108087812 */ /* 0x000fc800078ef80b */
[----:B------:R-:W-:-:S05]  /*1b40*/  LOP3.LUT R8, R8, R9, RZ, 0xc0, !PT ;  /* 0x0000000908087212 */ /* 0x000fca00078ec0ff */
[----:B------:R-:W-:-:S05]  /*1b50*/  IMAD.IADD R11, R11, 0x1, R8 ;  /* 0x000000010b0b7824 */ /* 0x000fca00078e0208 */
[----:B------:R-:W-:Y:S01]  /*1b60*/  LOP3.LUT R2, R11, R2, RZ, 0xfc, !PT ;  /* 0x000000020b027212 */ /* 0x000fe200078efcff */
[----:B------:R-:W-:Y:S06]  /*1b70*/  BRA `(.L_x_34) ;  /* 0x0000000000107947 */ /* 0x000fec0003800000 */
.L_x_33:
[----:B------:R-:W-:-:S04]  /*1b80*/  LOP3.LUT R2, R2, 0x80000000, RZ, 0xc0, !PT ;  /* 0x8000000002027812 */ /* 0x000fc800078ec0ff */
[----:B------:R-:W-:Y:S01]  /*1b90*/  LOP3.LUT R2, R2, 0x7f800000, RZ, 0xfc, !PT ;  /* 0x7f80000002027812 */ /* 0x000fe200078efcff */
[----:B------:R-:W-:Y:S06]  /*1ba0*/  BRA `(.L_x_34) ;  /* 0x0000000000047947 */ /* 0x000fec0003800000 */
.L_x_32:
[----:B------:R-:W-:-:S07]  /*1bb0*/  LEA R2, R11, R2, 0x17 ;  /* 0x000000020b027211 */ /* 0x000fce00078eb8ff */
.L_x_34:
[----:B------:R-:W-:Y:S05]  /*1bc0*/  BSYNC.RECONVERGENT B2 ;  /* 0x0000000000027941 */ /* 0x000fea0003800200 */
.L_x_31:
[----:B------:R-:W-:Y:S05]  /*1bd0*/  BRA `(.L_x_35) ;  /* 0x0000000000207947 */ /* 0x000fea0003800000 */
.L_x_30:
[----:B------:R-:W-:-:S04]  /*1be0*/  LOP3.LUT R2, R11, 0x80000000, R2, 0x48, !PT ;  /* 0x800000000b027812 */ /* 0x000fc800078e4802 */
[----:B------:R-:W-:Y:S01]  /*1bf0*/  LOP3.LUT R2, R2, 0x7f800000, RZ, 0xfc, !PT ;  /* 0x7f80000002027812 */ /* 0x000fe200078efcff */
[----:B------:R-:W-:Y:S06]  /*1c00*/  BRA `(.L_x_35) ;  /* 0x0000000000147947 */ /* 0x000fec0003800000 */
.L_x_29:
[----:B------:R-:W-:Y:S01]  /*1c10*/  LOP3.LUT R2, R11, 0x80000000, R2, 0x48, !PT ;  /* 0x800000000b027812 */ /* 0x000fe200078e4802 */
[----:B------:R-:W-:Y:S06]  /*1c20*/  BRA `(.L_x_35) ;  /* 0x00000000000c7947 */ /* 0x000fec0003800000 */
.L_x_28:
[----:B------:R-:W0:Y:S01]  /*1c30*/  MUFU.RSQ R2, -QNAN ;  /* 0xffc0000000027908 */ /* 0x000e220000001400 */
[----:B------:R-:W-:Y:S05]  /*1c40*/  BRA `(.L_x_35) ;  /* 0x0000000000047947 */ /* 0x000fea0003800000 */
.L_x_27:
[----:B------:R-:W-:-:S07]  /*1c50*/  FADD.FTZ R2, R2, R5 ;  /* 0x0000000502027221 */ /* 0x000fce0000010000 */
.L_x_35:
[----:B------:R-:W-:Y:S05]  /*1c60*/  BSYNC.RECONVERGENT B1 ;  /* 0x0000000000017941 */ /* 0x000fea0003800200 */
.L_x_25:
[----:B------:R-:W-:Y:S01]  /*1c70*/  HFMA2 R9, -RZ, RZ, 0, 0 ;  /* 0x00000000ff097431 */ /* 0x000fe200000001ff */
[----:B------:R-:W-:-:S04]  /*1c80*/  MOV R8, R4 ;  /* 0x0000000400087202 */ /* 0x000fc80000000f00 */
[----:B0-----:R-:W-:Y:S05]  /*1c90*/  RET.REL.NODEC R8 `(_Z24rowwise_attn_mask_kernelPK6__halfS1_S1_bPS_iiiS1_iiii) ;  /* 0xffffffe008d87950 */ /* 0x001fea0003c3ffff */
.L_x_36:
[----:B------:R-:W-:-:S00]  /*1ca0*/  BRA `(.L_x_36) ;  /* 0xfffffffc00fc7947 */ /* 0x000fc0000383ffff */
[----:B------:R-:W-:-:S00]  /*1cb0*/  NOP ;  /* 0x0000000000007918 */ /* 0x000fc00000000000 */
        /* <DEDUP_REMOVED lines=12> */
.L_x_38:


//--------------------- .nv.shared.reserved.0     --------------------------
	.section	.nv.shared.reserved.0,"aw",@nobits
	.weak		__nv_reservedSMEM_offset_0_alias
	.size		__nv_reservedSMEM_offset_0_alias, 0, 64
	.other		__nv_reservedSMEM_offset_0_alias,@"STO_CUDA_RESERVED_SHARED STV_DEFAULT"
__nv_reservedSMEM_offset_0_alias:
	.zero		0
	.zero		64


//--------------------- .nv.constant0._Z24rowwise_attn_mask_kernelPK6__halfS1_S1_bPS_iiiS1_iiii --------------------------
	.section	.nv.constant0._Z24rowwise_attn_mask_kernelPK6__halfS1_S1_bPS_iiiS1_iiii,"a",@progbits
	.sectionflags	@""
	.align	4
.nv.constant0._Z24rowwise_attn_mask_kernelPK6__halfS1_S1_bPS_iiiS1_iiii:
	.zero		976


//--------------------- SYMBOLS --------------------------

	.type		.nv.reservedSmem.offset0,@object
	.size		.nv.reservedSmem.offset0,0x4
